def matmul_kernel(
    a_ptr,
    b_ptr,
    c_ptr,
    M,
    N,
    K,
    stride_am,
    stride_ak,
    stride_bk,
    stride_bn,
    stride_cm,
    stride_cn,
    BLOCK_M: tl.constexpr,
    BLOCK_N: tl.constexpr,
    BLOCK_K: tl.constexpr,
    GROUP_M: tl.constexpr,
):
    pid = tl.program_id(axis=0)
    num_pid_m = tl.cdiv(M, BLOCK_M)
    num_pid_n = tl.cdiv(N, BLOCK_N)
    num_pid_in_group = GROUP_M * num_pid_n
    group_id = pid // num_pid_in_group
    first_pid_m = group_id * GROUP_M
    group_size_m = min(num_pid_m - first_pid_m, GROUP_M)
    pid_m = first_pid_m + ((pid % num_pid_in_group) % group_size_m)
    pid_n = (pid % num_pid_in_group) // group_size_m

    offs_am = (pid_m * BLOCK_M + tl.arange(0, BLOCK_M)) % M
    offs_bn = (pid_n * BLOCK_N + tl.arange(0, BLOCK_N)) % N
    offs_k = tl.arange(0, BLOCK_K)
    a_ptrs = a_ptr + offs_am[:, None] * stride_am + offs_k[None, :] * stride_ak
    b_ptrs = b_ptr + offs_k[:, None] * stride_bk + offs_bn[None, :] * stride_bn

    acc = tl.zeros((BLOCK_M, BLOCK_N), dtype=tl.float32)
    for kk in range(0, tl.cdiv(K, BLOCK_K)):
        a = tl.load(a_ptrs, mask=offs_k[None, :] < K - kk * BLOCK_K, other=0.0)
        b = tl.load(b_ptrs, mask=offs_k[:, None] < K - kk * BLOCK_K, other=0.0)
        acc = tl.dot(a, b, acc)
        a_ptrs += BLOCK_K * stride_ak
        b_ptrs += BLOCK_K * stride_bk

    c = acc.to(c_ptr.dtype.element_ty)
    offs_cm = pid_m * BLOCK_M + tl.arange(0, BLOCK_M)
    offs_cn = pid_n * BLOCK_N + tl.arange(0, BLOCK_N)
    c_ptrs = c_ptr + offs_cm[:, None] * stride_cm + offs_cn[None, :] * stride_cn
    mask = (offs_cm[:, None] < M) & (offs_cn[None, :] < N)
    tl.store(c_ptrs, c, mask=mask)

# config = {"BLOCK_K": 64, "BLOCK_M": 32, "BLOCK_N": 64, "GROUP_M": 8, "arch": "sm_90", "dtype": "fp16", "num_ctas": 1, "num_stages": 2, "num_warps": 8}
# arch = sm_90


// ===== COMPILED SASS (sm_90a) =====

	.target	sm_90a

	.elftype	@"ET_EXEC"


//--------------------- .note.nv.tkinfo           --------------------------
	.section	.note.nv.tkinfo,"",@"SHT_NOTE"
	.sectionflags	@"SHF_NOTE_NV_TKINFO"
	.tkinfo
        /*0018*/ 	.word	0x00000002
        /*0030*/ 	.string	""
        /*0030*/ 	.string	"ptxas"
        /*0030*/ 	.string	"Cuda compilation tools, release 13.0, V13.0.88"
        /*0030*/ 	.string	"Build cuda_13.0.r13.0/compiler.36424714_0"
        /*0030*/ 	.string	"-v  -suppress-debug-info  -lineinfo  -arch sm_90a "



//--------------------- .note.nv.cuinfo           --------------------------
	.section	.note.nv.cuinfo,"",@"SHT_NOTE"
	.sectionflags	@"SHF_NOTE_NV_CUINFO"
        /*0018*/ 	.short	0x0002
        /*001a*/ 	.short	0x005a
        /*001c*/ 	.short	0x0082
	.zero		2


//--------------------- .nv.info                  --------------------------
	.section	.nv.info,"",@"SHT_CUDA_INFO"
	.align	4


	//----- nvinfo : EIATTR_REGCOUNT
	.align		4
        /*0000*/ 	.byte	0x04, 0x2f
        /*0002*/ 	.short	(.L_1 - .L_0)
	.align		4
.L_0:
        /*0004*/ 	.word	index@(matmul_kernel)
        /*0008*/ 	.word	0x00000064


	//----- nvinfo : EIATTR_FRAME_SIZE
	.align		4
.L_1:
        /*000c*/ 	.byte	0x04, 0x11
        /*000e*/ 	.short	(.L_3 - .L_2)
	.align		4
.L_2:
        /*0010*/ 	.word	index@(matmul_kernel)
        /*0014*/ 	.word	0x00000000


	//----- nvinfo : EIATTR_MIN_STACK_SIZE
	.align		4
.L_3:
        /*0018*/ 	.byte	0x04, 0x12
        /*001a*/ 	.short	(.L_5 - .L_4)
	.align		4
.L_4:
        /*001c*/ 	.word	index@(matmul_kernel)
        /*0020*/ 	.word	0x00000000
.L_5:


//--------------------- .nv.compat                --------------------------
	.section	.nv.compat,"",@"SHT_CUDA_COMPAT_INFO"
	.align	4
        /*0000*/ 	.byte	0x02, 0x09, 0x01, 0x00, 0x02, 0x02, 0x01, 0x00, 0x02, 0x05, 0x05, 0x00, 0x03, 0x07, 0x01, 0x01
        /*0010*/ 	.byte	0x02, 0x03, 0x00, 0x00, 0x02, 0x06, 0x01, 0x00, 0x04, 0x0b, 0x08, 0x00, 0x00, 0x00, 0x00, 0x00
        /*0020*/ 	.byte	0x00, 0x00, 0x00, 0x00


//--------------------- .nv.info.matmul_kernel    --------------------------
	.section	.nv.info.matmul_kernel,"",@"SHT_CUDA_INFO"
	.sectionflags	@""
	.align	4


	//----- nvinfo : EIATTR_CUDA_API_VERSION
	.align		4
        /*0000*/ 	.byte	0x04, 0x37
        /*0002*/ 	.short	(.L_7 - .L_6)
.L_6:
        /*0004*/ 	.word	0x00000082


	//----- nvinfo : EIATTR_KPARAM_INFO
	.align		4
.L_7:
        /*0008*/ 	.byte	0x04, 0x17
        /*000a*/ 	.short	(.L_9 - .L_8)
.L_8:
        /*000c*/ 	.word	0x00000000
        /*0010*/ 	.short	0x000d
        /*0012*/ 	.short	0x0048
        /*0014*/ 	.byte	0x00, 0xf4, 0x21, 0x00


	//----- nvinfo : EIATTR_KPARAM_INFO
	.align		4
.L_9:
        /*0018*/ 	.byte	0x04, 0x17
        /*001a*/ 	.short	(.L_11 - .L_10)
.L_10:
        /*001c*/ 	.word	0x00000000
        /*0020*/ 	.short	0x000c
        /*0022*/ 	.short	0x0040
        /*0024*/ 	.byte	0x00, 0xf4, 0x21, 0x00


	//----- nvinfo : EIATTR_KPARAM_INFO
	.align		4
.L_11:
        /*0028*/ 	.byte	0x04, 0x17
        /*002a*/ 	.short	(.L_13 - .L_12)
.L_12:
        /*002c*/ 	.word	0x00000000
        /*0030*/ 	.short	0x000b
        /*0032*/ 	.short	0x0038
        /*0034*/ 	.byte	0x00, 0xf0, 0x11, 0x00


	//----- nvinfo : EIATTR_KPARAM_INFO
	.align		4
.L_13:
        /*0038*/ 	.byte	0x04, 0x17
        /*003a*/ 	.short	(.L_15 - .L_14)
.L_14:
        /*003c*/ 	.word	0x00000000
        /*0040*/ 	.short	0x000a
        /*0042*/ 	.short	0x0034
        /*0044*/ 	.byte	0x00, 0xf0, 0x11, 0x00


	//----- nvinfo : EIATTR_KPARAM_INFO
	.align		4
.L_15:
        /*0048*/ 	.byte	0x04, 0x17
        /*004a*/ 	.short	(.L_17 - .L_16)
.L_16:
        /*004c*/ 	.word	0x00000000
        /*0050*/ 	.short	0x0009
        /*0052*/ 	.short	0x0030
        /*0054*/ 	.byte	0x00, 0xf0, 0x11, 0x00


	//----- nvinfo : EIATTR_KPARAM_INFO
	.align		4
.L_17:
        /*0058*/ 	.byte	0x04, 0x17
        /*005a*/ 	.short	(.L_19 - .L_18)
.L_18:
        /*005c*/ 	.word	0x00000000
        /*0060*/ 	.short	0x0008
        /*0062*/ 	.short	0x002c
        /*0064*/ 	.byte	0x00, 0xf0, 0x11, 0x00


	//----- nvinfo : EIATTR_KPARAM_INFO
	.align		4
.L_19:
        /*0068*/ 	.byte	0x04, 0x17
        /*006a*/ 	.short	(.L_21 - .L_20)
.L_20:
        /*006c*/ 	.word	0x00000000
        /*0070*/ 	.short	0x0007
        /*0072*/ 	.short	0x0028
        /*0074*/ 	.byte	0x00, 0xf0, 0x11, 0x00


	//----- nvinfo : EIATTR_KPARAM_INFO
	.align		4
.L_21:
        /*0078*/ 	.byte	0x04, 0x17
        /*007a*/ 	.short	(.L_23 - .L_22)
.L_22:
        /*007c*/ 	.word	0x00000000
        /*0080*/ 	.short	0x0006
        /*0082*/ 	.short	0x0024
        /*0084*/ 	.byte	0x00, 0xf0, 0x11, 0x00


	//----- nvinfo : EIATTR_KPARAM_INFO
	.align		4
.L_23:
        /*0088*/ 	.byte	0x04, 0x17
        /*008a*/ 	.short	(.L_25 - .L_24)
.L_24:
        /*008c*/ 	.word	0x00000000
        /*0090*/ 	.short	0x0005
        /*0092*/ 	.short	0x0020
        /*0094*/ 	.byte	0x00, 0xf0, 0x11, 0x00


	//----- nvinfo : EIATTR_KPARAM_INFO
	.align		4
.L_25:
        /*0098*/ 	.byte	0x04, 0x17
        /*009a*/ 	.short	(.L_27 - .L_26)
.L_26:
        /*009c*/ 	.word	0x00000000
        /*00a0*/ 	.short	0x0004
        /*00a2*/ 	.short	0x001c
        /*00a4*/ 	.byte	0x00, 0xf0, 0x11, 0x00


	//----- nvinfo : EIATTR_KPARAM_INFO
	.align		4
.L_27:
        /*00a8*/ 	.byte	0x04, 0x17
        /*00aa*/ 	.short	(.L_29 - .L_28)
.L_28:
        /*00ac*/ 	.word	0x00000000
        /*00b0*/ 	.short	0x0003
        /*00b2*/ 	.short	0x0018
        /*00b4*/ 	.byte	0x00, 0xf0, 0x11, 0x00


	//----- nvinfo : EIATTR_KPARAM_INFO
	.align		4
.L_29:
        /*00b8*/ 	.byte	0x04, 0x17
        /*00ba*/ 	.short	(.L_31 - .L_30)
.L_30:
        /*00bc*/ 	.word	0x00000000
        /*00c0*/ 	.short	0x0002
        /*00c2*/ 	.short	0x0010
        /*00c4*/ 	.byte	0x00, 0xf4, 0x21, 0x00


	//----- nvinfo : EIATTR_KPARAM_INFO
	.align		4
.L_31:
        /*00c8*/ 	.byte	0x04, 0x17
        /*00ca*/ 	.short	(.L_33 - .L_32)
.L_32:
        /*00cc*/ 	.word	0x00000000
        /*00d0*/ 	.short	0x0001
        /*00d2*/ 	.short	0x0008
        /*00d4*/ 	.byte	0x00, 0xf4, 0x21, 0x00


	//----- nvinfo : EIATTR_KPARAM_INFO
	.align		4
.L_33:
        /*00d8*/ 	.byte	0x04, 0x17
        /*00da*/ 	.short	(.L_35 - .L_34)
.L_34:
        /*00dc*/ 	.word	0x00000000
        /*00e0*/ 	.short	0x0000
        /*00e2*/ 	.short	0x0000
        /*00e4*/ 	.byte	0x00, 0xf4, 0x21, 0x00


	//----- nvinfo : EIATTR_SPARSE_MMA_MASK
	.align		4
.L_35:
        /*00e8*/ 	.byte	0x03, 0x50
        /*00ea*/ 	.short	0x0000


	//----- nvinfo : EIATTR_MAXREG_COUNT
	.align		4
        /*00ec*/ 	.byte	0x03, 0x1b
        /*00ee*/ 	.short	0x00ff


	//----- nvinfo : EIATTR_NUM_BARRIERS
	.align		4
        /*00f0*/ 	.byte	0x02, 0x4c
        /*00f2*/ 	.byte	0x01
	.zero		1


	//----- nvinfo : EIATTR_MERCURY_ISA_VERSION
	.align		4
        /*00f4*/ 	.byte	0x03, 0x5f
        /*00f6*/ 	.short	0x0101


	//----- nvinfo : EIATTR_EXIT_INSTR_OFFSETS
	.align		4
        /*00f8*/ 	.byte	0x04, 0x1c
        /*00fa*/ 	.short	(.L_37 - .L_36)


	//   ....[0]....
.L_36:
        /*00fc*/ 	.word	0x00002a40


	//   ....[1]....
        /*0100*/ 	.word	0x00002a70


	//----- nvinfo : EIATTR_REQNTID
	.align		4
.L_37:
        /*0104*/ 	.byte	0x04, 0x10
        /*0106*/ 	.short	(.L_39 - .L_38)
.L_38:
        /*0108*/ 	.word	0x00000100
        /*010c*/ 	.word	0x00000001
        /*0110*/ 	.word	0x00000001


	//----- nvinfo : EIATTR_CBANK_PARAM_SIZE
	.align		4
.L_39:
        /*0114*/ 	.byte	0x03, 0x19
        /*0116*/ 	.short	0x0050


	//----- nvinfo : EIATTR_PARAM_CBANK
	.align		4
        /*0118*/ 	.byte	0x04, 0x0a
        /*011a*/ 	.short	(.L_41 - .L_40)
	.align		4
.L_40:
        /*011c*/ 	.word	index@(.nv.constant0.matmul_kernel)
        /*0120*/ 	.short	0x0210
        /*0122*/ 	.short	0x0050


	//----- nvinfo : EIATTR_SW_WAR
	.align		4
.L_41:
        /*0124*/ 	.byte	0x04, 0x36
        /*0126*/ 	.short	(.L_43 - .L_42)
.L_42:
        /*0128*/ 	.word	0x00000008
.L_43:


//--------------------- .nv.callgraph             --------------------------
	.section	.nv.callgraph,"",@"SHT_CUDA_CALLGRAPH"
	.align	4
	.sectionentsize	8
	.align		4
        /*0000*/ 	.word	0x00000000
	.align		4
        /*0004*/ 	.word	0xffffffff
	.align		4
        /*0008*/ 	.word	0x00000000
	.align		4
        /*000c*/ 	.word	0xfffffffe
	.align		4
        /*0010*/ 	.word	0x00000000
	.align		4
        /*0014*/ 	.word	0xfffffffd
	.align		4
        /*0018*/ 	.word	0x00000000
	.align		4
        /*001c*/ 	.word	0xfffffffc


//--------------------- .text.matmul_kernel       --------------------------
	.section	.text.matmul_kernel,"ax",@progbits
	.align	128
        .global         matmul_kernel
        .type           matmul_kernel,@function
        .size           matmul_kernel,(.L_x_3 - matmul_kernel)
        .other          matmul_kernel,@"STO_CUDA_ENTRY STV_DEFAULT"
matmul_kernel:
.text.matmul_kernel:
[----:B------:R-:W-:Y:S08]  /*0000*/  LDC R1, c[0x0][0x28] ;  /* 0x00000a00ff017b82 */ /* 0x000ff00000000800 */
[----:B------:R-:W0:Y:S01]  /*0010*/  LDC.64 R12, c[0x0][0x228] ;  /* 0x00008a00ff0c7b82 */ /* 0x000e220000000a00 */
[----:B------:R-:W1:Y:S01]  /*0020*/  S2R R5, SR_CTAID.X ;  /* 0x0000000000057919 */ /* 0x000e620000002500 */
[----:B------:R-:W-:Y:S01]  /*0030*/  UMOV UR4, 0x400 ;  /* 0x0000040000047882 */ /* 0x000fe20000000000 */
[----:B------:R-:W-:-:S05]  /*0040*/  ULDC.64 UR8, c[0x0][0x208] ;  /* 0x0000820000087ab9 */ /* 0x000fca0000000a00 */
[----:B------:R-:W2:Y:S08]  /*0050*/  LDC R74, c[0x0][0x230] ;  /* 0x00008c00ff4a7b82 */ /* 0x000eb00000000800 */
[----:B------:R-:W3:Y:S01]  /*0060*/  S2UR UR5, SR_CgaCtaId ;  /* 0x00000000000579c3 */ /* 0x000ee20000008800 */
[----:B0-----:R-:W-:-:S05]  /*0070*/  VIADD R0, R13, 0x3f ;  /* 0x0000003f0d007836 */ /* 0x001fca0000000000 */
[----:B------:R-:W-:Y:S01]  /*0080*/  SHF.R.S32.HI R3, RZ, 0x1f, R0 ;  /* 0x0000001fff037819 */ /* 0x000fe20000011400 */
[----:B--2---:R-:W-:-:S03]  /*0090*/  VIADD R74, R74, 0x3f ;  /* 0x0000003f4a4a7836 */ /* 0x004fc60000000000 */
[----:B------:R-:W-:Y:S02]  /*00a0*/  LEA.HI R3, R3, R0, RZ, 0x6 ;  /* 0x0000000003037211 */ /* 0x000fe400078f30ff */
[----:B-1----:R-:W-:Y:S02]  /*00b0*/  IABS R8, R5 ;  /* 0x0000000500087213 */ /* 0x002fe40000000000 */
[----:B------:R-:W-:Y:S01]  /*00c0*/  SHF.R.S32.HI R3, RZ, 0x6, R3 ;  /* 0x00000006ff037819 */ /* 0x000fe20000011403 */
[----:B---3--:R-:W-:-:S04]  /*00d0*/  ULEA UR4, UR5, UR4, 0x18 ;  /* 0x0000000405047291 */ /* 0x008fc8000f8ec03f */
[----:B------:R-:W-:-:S05]  /*00e0*/  IMAD.SHL.U32 R4, R3, 0x8, RZ ;  /* 0x0000000803047824 */ /* 0x000fca00078e00ff */
[-C--:B------:R-:W-:Y:S02]  /*00f0*/  IABS R7, R4.reuse ;  /* 0x0000000400077213 */ /* 0x080fe40000000000 */
[----:B------:R-:W-:Y:S02]  /*0100*/  IABS R10, R4 ;  /* 0x00000004000a7213 */ /* 0x000fe40000000000 */
[----:B------:R-:W0:Y:S08]  /*0110*/  I2F.RP R0, R7 ;  /* 0x0000000700007306 */ /* 0x000e300000209400 */
[----:B0-----:R-:W0:Y:S02]  /*0120*/  MUFU.RCP R0, R0 ;  /* 0x0000000000007308 */ /* 0x001e240000001000 */
[----:B0-----:R-:W-:-:S02]  /*0130*/  VIADD R2, R0, 0xffffffe ;  /* 0x0ffffffe00027836 */ /* 0x001fc40000000000 */
[----:B------:R-:W-:-:S04]  /*0140*/  IMAD.MOV R0, RZ, RZ, -R10 ;  /* 0x000000ffff007224 */ /* 0x000fc800078e0a0a */
[----:B------:R0:W1:Y:S02]  /*0150*/  F2I.FTZ.U32.TRUNC.NTZ R3, R2 ;  /* 0x0000000200037305 */ /* 0x000064000021f000 */
[----:B0-----:R-:W-:Y:S02]  /*0160*/  IMAD.MOV.U32 R2, RZ, RZ, RZ ;  /* 0x000000ffff027224 */ /* 0x001fe400078e00ff */
[----:B-1----:R-:W-:-:S04]  /*0170*/  IMAD.MOV R6, RZ, RZ, -R3 ;  /* 0x000000ffff067224 */ /* 0x002fc800078e0a03 */
[----:B------:R-:W-:Y:S02]  /*0180*/  IMAD R9, R6, R7, RZ ;  /* 0x0000000706097224 */ /* 0x000fe400078e02ff */
[----:B------:R-:W-:Y:S02]  /*0190*/  IMAD.MOV.U32 R6, RZ, RZ, R8 ;  /* 0x000000ffff067224 */ /* 0x000fe400078e0008 */
[----:B------:R-:W-:-:S06]  /*01a0*/  IMAD.HI.U32 R3, R3, R9, R2 ;  /* 0x0000000903037227 */ /* 0x000fcc00078e0002 */
[----:B------:R-:W-:-:S04]  /*01b0*/  IMAD.HI.U32 R3, R3, R6, RZ ;  /* 0x0000000603037227 */ /* 0x000fc800078e00ff */
[----:B------:R-:W-:-:S05]  /*01c0*/  IMAD R0, R3, R0, R6 ;  /* 0x0000000003007224 */ /* 0x000fca00078e0206 */
[----:B------:R-:W-:-:S13]  /*01d0*/  ISETP.GT.U32.AND P1, PT, R7, R0, PT ;  /* 0x000000000700720c */ /* 0x000fda0003f24070 */
[----:B------:R-:W-:Y:S02]  /*01e0*/  @!P1 IMAD.IADD R0, R0, 0x1, -R7 ;  /* 0x0000000100009824 */ /* 0x000fe400078e0a07 */
[----:B------:R-:W-:Y:S01]  /*01f0*/  @!P1 VIADD R3, R3, 0x1 ;  /* 0x0000000103039836 */ /* 0x000fe20000000000 */
[----:B------:R-:W-:Y:S02]  /*0200*/  ISETP.NE.AND P1, PT, R4, RZ, PT ;  /* 0x000000ff0400720c */ /* 0x000fe40003f25270 */
[----:B------:R-:W-:Y:S02]  /*0210*/  ISETP.GE.U32.AND P0, PT, R0, R7, PT ;  /* 0x000000070000720c */ /* 0x000fe40003f06070 */
[----:B------:R-:W-:-:S04]  /*0220*/  LOP3.LUT R0, R5, R4, RZ, 0x3c, !PT ;  /* 0x0000000405007212 */ /* 0x000fc800078e3cff */
[----:B------:R-:W-:Y:S01]  /*0230*/  ISETP.GE.AND P2, PT, R0, RZ, PT ;  /* 0x000000ff0000720c */ /* 0x000fe20003f46270 */
[----:B------:R-:W-:-:S06]  /*0240*/  VIADD R0, R12, 0x1f ;  /* 0x0000001f0c007836 */ /* 0x000fcc0000000000 */
[----:B------:R-:W-:-:S04]  /*0250*/  @P0 VIADD R3, R3, 0x1 ;  /* 0x0000000103030836 */ /* 0x000fc80000000000 */
[----:B------:R-:W-:Y:S01]  /*0260*/  IMAD.MOV.U32 R2, RZ, RZ, R3 ;  /* 0x000000ffff027224 */ /* 0x000fe200078e0003 */
[----:B------:R-:W-:-:S03]  /*0270*/  SHF.R.S32.HI R3, RZ, 0x1f, R0 ;  /* 0x0000001fff037819 */ /* 0x000fc60000011400 */
[----:B------:R-:W-:Y:S01]  /*0280*/  @!P2 IMAD.MOV R2, RZ, RZ, -R2 ;  /* 0x000000ffff02a224 */ /* 0x000fe200078e0a02 */
[----:B------:R-:W-:Y:S02]  /*0290*/  @!P1 LOP3.LUT R2, RZ, R4, RZ, 0x33, !PT ;  /* 0x00000004ff029212 */ /* 0x000fe400078e33ff */
[----:B------:R-:W-:-:S03]  /*02a0*/  LEA.HI R3, R3, R0, RZ, 0x5 ;  /* 0x0000000003037211 */ /* 0x000fc600078f28ff */
[----:B------:R-:W-:Y:S02]  /*02b0*/  IMAD.SHL.U32 R6, R2, 0x8, RZ ;  /* 0x0000000802067824 */ /* 0x000fe400078e00ff */
[----:B------:R-:W-:-:S03]  /*02c0*/  IMAD.MOV R2, RZ, RZ, -R2 ;  /* 0x000000ffff027224 */ /* 0x000fc600078e0a02 */
[----:B------:R-:W-:Y:S01]  /*02d0*/  LEA.HI.SX32 R3, R3, -R6, 0x1b ;  /* 0x8000000603037211 */ /* 0x000fe200078fdaff */
[----:B------:R-:W-:-:S03]  /*02e0*/  IMAD R11, R4, R2, R5 ;  /* 0x00000002040b7224 */ /* 0x000fc600078e0205 */
[----:B------:R-:W-:-:S04]  /*02f0*/  VIMNMX R8, R3, 0x8, PT ;  /* 0x0000000803087848 */ /* 0x000fc80003fe0100 */
[-C--:B------:R-:W-:Y:S02]  /*0300*/  IABS R7, R8.reuse ;  /* 0x0000000800077213 */ /* 0x080fe40000000000 */
[----:B------:R-:W-:Y:S02]  /*0310*/  IABS R4, R8 ;  /* 0x0000000800047213 */ /* 0x000fe40000000000 */
[----:B------:R-:W0:Y:S08]  /*0320*/  I2F.RP R0, R7 ;  /* 0x0000000700007306 */ /* 0x000e300000209400 */
[----:B0-----:R-:W0:Y:S02]  /*0330*/  MUFU.RCP R0, R0 ;  /* 0x0000000000007308 */ /* 0x001e240000001000 */
[----:B0-----:R-:W-:-:S02]  /*0340*/  VIADD R3, R0, 0xffffffe ;  /* 0x0ffffffe00037836 */ /* 0x001fc40000000000 */
[----:B------:R-:W-:-:S04]  /*0350*/  IMAD.MOV R0, RZ, RZ, -R4 ;  /* 0x000000ffff007224 */ /* 0x000fc800078e0a04 */
[----:B------:R-:W0:Y:S02]  /*0360*/  F2I.FTZ.U32.TRUNC.NTZ R3, R3 ;  /* 0x0000000300037305 */ /* 0x000e24000021f000 */
[----:B0-----:R-:W-:-:S04]  /*0370*/  IMAD.MOV R9, RZ, RZ, -R3 ;  /* 0x000000ffff097224 */ /* 0x001fc800078e0a03 */
[----:B------:R-:W-:Y:S01]  /*0380*/  IMAD.MOV.U32 R2, RZ, RZ, R9 ;  /* 0x000000ffff027224 */ /* 0x000fe200078e0009 */
[----:B------:R-:W-:-:S03]  /*0390*/  IABS R9, R11 ;  /* 0x0000000b00097213 */ /* 0x000fc60000000000 */
[----:B------:R-:W-:Y:S02]  /*03a0*/  IMAD R5, R2, R7, RZ ;  /* 0x0000000702057224 */ /* 0x000fe400078e02ff */
[----:B------:R-:W-:-:S04]  /*03b0*/  IMAD.MOV.U32 R2, RZ, RZ, RZ ;  /* 0x000000ffff027224 */ /* 0x000fc800078e00ff */
[----:B------:R-:W-:Y:S01]  /*03c0*/  IMAD.HI.U32 R2, R3, R5, R2 ;  /* 0x0000000503027227 */ /* 0x000fe200078e0002 */
[----:B------:R-:W-:-:S04]  /*03d0*/  LOP3.LUT R3, R11, R8, RZ, 0x3c, !PT ;  /* 0x000000080b037212 */ /* 0x000fc800078e3cff */
[----:B------:R-:W-:Y:S01]  /*03e0*/  ISETP.GE.AND P2, PT, R3, RZ, PT ;  /* 0x000000ff0300720c */ /* 0x000fe20003f46270 */
[----:B------:R-:W-:-:S04]  /*03f0*/  IMAD.HI.U32 R2, R2, R9, RZ ;  /* 0x0000000902027227 */ /* 0x000fc800078e00ff */
[----:B------:R-:W-:-:S05]  /*0400*/  IMAD R0, R2, R0, R9 ;  /* 0x0000000002007224 */ /* 0x000fca00078e0209 */
[----:B------:R-:W-:-:S13]  /*0410*/  ISETP.GT.U32.AND P1, PT, R7, R0, PT ;  /* 0x000000000700720c */ /* 0x000fda0003f24070 */
[----:B------:R-:W-:Y:S02]  /*0420*/  @!P1 IMAD.IADD R0, R0, 0x1, -R7 ;  /* 0x0000000100009824 */ /* 0x000fe400078e0a07 */
[----:B------:R-:W-:Y:S01]  /*0430*/  @!P1 VIADD R2, R2, 0x1 ;  /* 0x0000000102029836 */ /* 0x000fe20000000000 */
[----:B------:R-:W-:Y:S02]  /*0440*/  ISETP.NE.AND P1, PT, R8, RZ, PT ;  /* 0x000000ff0800720c */ /* 0x000fe40003f25270 */
[----:B------:R-:W-:Y:S02]  /*0450*/  ISETP.GE.U32.AND P0, PT, R0, R7, PT ;  /* 0x000000070000720c */ /* 0x000fe40003f06070 */
[----:B------:R-:W0:Y:S11]  /*0460*/  S2R R0, SR_TID.X ;  /* 0x0000000000007919 */ /* 0x000e360000002100 */
[----:B------:R-:W-:Y:S01]  /*0470*/  @P0 VIADD R2, R2, 0x1 ;  /* 0x0000000102020836 */ /* 0x000fe20000000000 */
[----:B------:R-:W-:-:S03]  /*0480*/  ISETP.GT.AND P0, PT, R74, 0x3f, PT ;  /* 0x0000003f4a00780c */ /* 0x000fc60003f04270 */
[----:B------:R-:W-:Y:S01]  /*0490*/  @!P2 IMAD.MOV R2, RZ, RZ, -R2 ;  /* 0x000000ffff02a224 */ /* 0x000fe200078e0a02 */
[----:B------:R-:W-:-:S05]  /*04a0*/  @!P1 LOP3.LUT R2, RZ, R8, RZ, 0x33, !PT ;  /* 0x00000008ff029212 */ /* 0x000fca00078e33ff */
[----:B------:R-:W-:Y:S02]  /*04b0*/  IMAD.MOV R3, RZ, RZ, -R2 ;  /* 0x000000ffff037224 */ /* 0x000fe400078e0a02 */
[----:B------:R-:W-:Y:S02]  /*04c0*/  IMAD.SHL.U32 R69, R2, 0x40, RZ ;  /* 0x0000004002457824 */ /* 0x000fe400078e00ff */
[----:B------:R-:W-:Y:S01]  /*04d0*/  IMAD R3, R8, R3, R11 ;  /* 0x0000000308037224 */ /* 0x000fe200078e020b */
[----:B------:R-:W-:Y:S02]  /*04e0*/  @!P0 CS2R R28, SRZ ;  /* 0x00000000001c8805 */ /* 0x000fe4000001ff00 */
[----:B------:R-:W-:Y:S01]  /*04f0*/  @!P0 CS2R R30, SRZ ;  /* 0x00000000001e8805 */ /* 0x000fe2000001ff00 */
[----:B------:R-:W-:Y:S01]  /*0500*/  IMAD.IADD R3, R6, 0x1, R3 ;  /* 0x0000000106037824 */ /* 0x000fe200078e0203 */
[C---:B0-----:R-:W-:Y:S01]  /*0510*/  LOP3.LUT R4, R0.reuse, 0x1f, RZ, 0xc0, !PT ;  /* 0x0000001f00047812 */ /* 0x041fe200078ec0ff */
[C---:B------:R-:W-:Y:S01]  /*0520*/  @!P0 IMAD.SHL.U32 R71, R0.reuse, 0x20, RZ ;  /* 0x0000002000478824 */ /* 0x040fe200078e00ff */
[----:B------:R-:W-:Y:S01]  /*0530*/  SHF.R.U32.HI R79, RZ, 0x5, R0 ;  /* 0x00000005ff4f7819 */ /* 0x000fe20000011600 */
[C---:B------:R-:W-:Y:S01]  /*0540*/  @!P0 IMAD.SHL.U32 R70, R0.reuse, 0x8, RZ ;  /* 0x0000000800468824 */ /* 0x040fe200078e00ff */
[C---:B------:R-:W-:Y:S01]  /*0550*/  LOP3.LUT R6, R0.reuse, 0xc0, RZ, 0xc0, !PT ;  /* 0x000000c000067812 */ /* 0x040fe200078ec0ff */
[----:B------:R-:W-:Y:S01]  /*0560*/  IMAD R73, R3, 0x20, R4 ;  /* 0x0000002003497824 */ /* 0x000fe200078e0204 */
[----:B------:R-:W-:-:S02]  /*0570*/  LEA.HI R77, R0, 0x18, RZ, 0x1b ;  /* 0x00000018004d7811 */ /* 0x000fc400078fd8ff */
[C---:B------:R-:W-:Y:S02]  /*0580*/  LEA.HI R75, R0.reuse, 0x38, RZ, 0x1b ;  /* 0x00000038004b7811 */ /* 0x040fe400078fd8ff */
[----:B------:R-:W-:Y:S02]  /*0590*/  LOP3.LUT R72, R0, 0x3f, RZ, 0xc0, !PT ;  /* 0x0000003f00487812 */ /* 0x000fe400078ec0ff */
[----:B------:R-:W-:Y:S01]  /*05a0*/  SGXT.U32 R79, R79, 0x3 ;  /* 0x000000034f4f781a */ /* 0x000fe20000000000 */
[----:B------:R-:W-:Y:S06]  /*05b0*/  @!P0 BRA `(.L_x_0) ;  /* 0x0000001c00b88947 */ /* 0x000fec0003800000 */
[----:B------:R-:W-:Y:S01]  /*05c0*/  IABS R17, R12 ;  /* 0x0000000c00117213 */ /* 0x000fe20000000000 */
[C---:B------:R-:W-:Y:S01]  /*05d0*/  IMAD.SHL.U32 R68, R0.reuse, 0x2, RZ ;  /* 0x0000000200447824 */ /* 0x040fe200078e00ff */
[----:B------:R-:W-:Y:S01]  /*05e0*/  IABS R2, R13 ;  /* 0x0000000d00027213 */ /* 0x000fe20000000000 */
[C---:B------:R-:W-:Y:S01]  /*05f0*/  IMAD.SHL.U32 R70, R0.reuse, 0x8, RZ ;  /* 0x0000000800467824 */ /* 0x040fe200078e00ff */
[----:B------:R-:W0:Y:S01]  /*0600*/  I2F.RP R7, R17 ;  /* 0x0000001100077306 */ /* 0x000e220000209400 */
[----:B------:R-:W-:Y:S01]  /*0610*/  IABS R10, R73 ;  /* 0x00000049000a7213 */ /* 0x000fe20000000000 */
[----:B------:R-:W-:Y:S01]  /*0620*/  IMAD.SHL.U32 R71, R0, 0x20, RZ ;  /* 0x0000002000477824 */ /* 0x000fe200078e00ff */
[----:B------:R-:W-:Y:S01]  /*0630*/  LEA.HI R16, R6, R69, RZ, 0x1a ;  /* 0x0000004506107211 */ /* 0x000fe200078fd0ff */
[----:B------:R-:W1:Y:S01]  /*0640*/  LDC R95, c[0x0][0x23c] ;  /* 0x00008f00ff5f7b82 */ /* 0x000e620000000800 */
[----:B------:R-:W-:Y:S01]  /*0650*/  ISETP.GE.AND P4, PT, R73, RZ, PT ;  /* 0x000000ff4900720c */ /* 0x000fe20003f86270 */
[----:B------:R-:W-:Y:S01]  /*0660*/  ULDC UR5, c[0x0][0x234] ;  /* 0x00008d0000057ab9 */ /* 0x000fe20000000800 */
[----:B------:R-:W-:Y:S01]  /*0670*/  ISETP.NE.AND P6, PT, R12, RZ, PT ;  /* 0x000000ff0c00720c */ /* 0x000fe20003fc5270 */
[----:B------:R-:W2:Y:S01]  /*0680*/  I2F.RP R3, R2 ;  /* 0x0000000200037306 */ /* 0x000ea20000209400 */
[C---:B------:R-:W-:Y:S01]  /*0690*/  VIADD R6, R16.reuse, 0x3c ;  /* 0x0000003c10067836 */ /* 0x040fe20000000000 */
[C---:B------:R-:W-:Y:S01]  /*06a0*/  LOP3.LUT R89, R79.reuse, 0x8, RZ, 0xfc, !PT ;  /* 0x000000084f597812 */ /* 0x040fe200078efcff */
[C---:B------:R-:W-:Y:S01]  /*06b0*/  VIADD R18, R16.reuse, 0x20 ;  /* 0x0000002010127836 */ /* 0x040fe20000000000 */
[C---:B------:R-:W-:Y:S01]  /*06c0*/  LOP3.LUT R87, R79.reuse, 0x10, RZ, 0xfc, !PT ;  /* 0x000000104f577812 */ /* 0x040fe200078efcff */
[C---:B------:R-:W-:Y:S01]  /*06d0*/  VIADD R22, R16.reuse, 0x18 ;  /* 0x0000001810167836 */ /* 0x040fe20000000000 */
[----:B------:R-:W-:Y:S01]  /*06e0*/  IABS R14, R6 ;  /* 0x00000006000e7213 */ /* 0x000fe20000000000 */
[C---:B------:R-:W-:Y:S01]  /*06f0*/  VIADD R20, R16.reuse, 0x1c ;  /* 0x0000001c10147836 */ /* 0x040fe20000000000 */
[----:B0-----:R-:W0:Y:S01]  /*0700*/  MUFU.RCP R7, R7 ;  /* 0x0000000700077308 */ /* 0x001e220000001000 */
[----:B------:R-:W-:Y:S01]  /*0710*/  IABS R25, R18 ;  /* 0x0000001200197213 */ /* 0x000fe20000000000 */
[C---:B------:R-:W-:Y:S01]  /*0720*/  VIADD R24, R16.reuse, 0x14 ;  /* 0x0000001410187836 */ /* 0x040fe20000000000 */
[----:B------:R-:W-:Y:S01]  /*0730*/  IABS R29, R22 ;  /* 0x00000016001d7213 */ /* 0x000fe20000000000 */
[C---:B------:R-:W-:Y:S01]  /*0740*/  VIADD R26, R16.reuse, 0xc ;  /* 0x0000000c101a7836 */ /* 0x040fe20000000000 */
[----:B------:R-:W-:Y:S01]  /*0750*/  IABS R27, R20 ;  /* 0x00000014001b7213 */ /* 0x000fe20000000000 */
[C---:B------:R-:W-:Y:S01]  /*0760*/  VIADD R28, R16.reuse, 0x8 ;  /* 0x00000008101c7836 */ /* 0x040fe20000000000 */
[----:B------:R-:W-:Y:S01]  /*0770*/  IABS R31, R24 ;  /* 0x00000018001f7213 */ /* 0x000fe20000000000 */
[----:B--2---:R-:W-:Y:S01]  /*0780*/  MUFU.RCP R3, R3 ;  /* 0x0000000300037308 */ /* 0x004fe20000001000 */
[----:B------:R-:W-:Y:S01]  /*0790*/  IABS R35, R26 ;  /* 0x0000001a00237213 */ /* 0x000fe20000000000 */
[----:B------:R-:W-:Y:S01]  /*07a0*/  VIADD R30, R16, 0x4 ;  /* 0x00000004101e7836 */ /* 0x000fe20000000000 */
[----:B------:R-:W-:Y:S01]  /*07b0*/  IABS R37, R28 ;  /* 0x0000001c00257213 */ /* 0x000fe20000000000 */
[----:B------:R-:W-:Y:S01]  /*07c0*/  ULDC.64 UR6, c[0x0][0x210] ;  /* 0x0000840000067ab9 */ /* 0x000fe20000000a00 */
[C---:B------:R-:W-:Y:S01]  /*07d0*/  LOP3.LUT R85, R79.reuse, 0x20, RZ, 0xfc, !PT ;  /* 0x000000204f557812 */ /* 0x040fe200078efcff */
[----:B-1----:R-:W-:Y:S01]  /*07e0*/  IMAD R93, R72, R95, RZ ;  /* 0x0000005f485d7224 */ /* 0x002fe200078e02ff */
[----:B------:R-:W-:Y:S01]  /*07f0*/  LOP3.LUT R83, R79, 0x28, RZ, 0xfc, !PT ;  /* 0x000000284f537812 */ /* 0x000fe200078efcff */
[----:B------:R-:W-:Y:S01]  /*0800*/  IMAD.SHL.U32 R95, R95, 0x40, RZ ;  /* 0x000000405f5f7824 */ /* 0x000fe200078e00ff */
[----:B------:R-:W-:Y:S01]  /*0810*/  LOP3.LUT R81, R79, 0x30, RZ, 0xfc, !PT ;  /* 0x000000304f517812 */ /* 0x000fe200078efcff */
[----:B0-----:R-:W-:-:S04]  /*0820*/  VIADD R8, R7, 0xffffffe ;  /* 0x0ffffffe07087836 */ /* 0x001fc80000000000 */
[----:B------:R-:W0:Y:S02]  /*0830*/  F2I.FTZ.U32.TRUNC.NTZ R5, R8 ;  /* 0x0000000800057305 */ /* 0x000e24000021f000 */
[----:B0-----:R-:W-:-:S04]  /*0840*/  IMAD.MOV R4, RZ, RZ, -R5 ;  /* 0x000000ffff047224 */ /* 0x001fc800078e0a05 */
[----:B------:R-:W-:Y:S02]  /*0850*/  IMAD R9, R4, R17, RZ ;  /* 0x0000001104097224 */ /* 0x000fe400078e02ff */
[----:B------:R-:W-:-:S04]  /*0860*/  IMAD.MOV.U32 R4, RZ, RZ, RZ ;  /* 0x000000ffff047224 */ /* 0x000fc800078e00ff */
[----:B------:R-:W-:Y:S01]  /*0870*/  IMAD.HI.U32 R7, R5, R9, R4 ;  /* 0x0000000905077227 */ /* 0x000fe200078e0004 */
[----:B------:R-:W-:-:S03]  /*0880*/  LOP3.LUT R9, R68, 0x10, RZ, 0xc0, !PT ;  /* 0x0000001044097812 */ /* 0x000fc600078ec0ff */
[----:B------:R-:W-:Y:S01]  /*0890*/  VIADD R4, R3, 0xffffffe ;  /* 0x0ffffffe03047836 */ /* 0x000fe20000000000 */
[----:B------:R-:W-:Y:S01]  /*08a0*/  LOP3.LUT R3, R0, 0x7, RZ, 0xc0, !PT ;  /* 0x0000000700037812 */ /* 0x000fe200078ec0ff */
[----:B------:R-:W-:Y:S02]  /*08b0*/  IMAD.HI.U32 R7, R7, R10, RZ ;  /* 0x0000000a07077227 */ /* 0x000fe400078e00ff */
[----:B------:R0:W1:Y:S02]  /*08c0*/  F2I.FTZ.U32.TRUNC.NTZ R5, R4 ;  /* 0x0000000400057305 */ /* 0x000064000021f000 */
[----:B------:R-:W-:Y:S02]  /*08d0*/  IMAD.MOV R7, RZ, RZ, -R7 ;  /* 0x000000ffff077224 */ /* 0x000fe400078e0a07 */
[----:B------:R-:W-:Y:S02]  /*08e0*/  IMAD.SHL.U32 R11, R3, 0x10, RZ ;  /* 0x00000010030b7824 */ /* 0x000fe400078e00ff */
[----:B------:R-:W-:Y:S01]  /*08f0*/  IMAD R8, R17, R7, R10 ;  /* 0x0000000711087224 */ /* 0x000fe200078e020a */
[----:B------:R-:W-:Y:S01]  /*0900*/  SHF.R.U32.HI R10, RZ, 0x2, R0 ;  /* 0x00000002ff0a7819 */ /* 0x000fe20000011600 */
[----:B0-----:R-:W-:Y:S01]  /*0910*/  IMAD.MOV.U32 R4, RZ, RZ, RZ ;  /* 0x000000ffff047224 */ /* 0x001fe200078e00ff */
[----:B------:R-:W-:-:S02]  /*0920*/  LOP3.LUT R68, R11, 0x30, R68, 0x78, !PT ;  /* 0x000000300b447812 */ /* 0x000fc400078e7844 */
[----:B------:R-:W-:Y:S02]  /*0930*/  ISETP.GT.U32.AND P0, PT, R17, R8, PT ;  /* 0x000000081100720c */ /* 0x000fe40003f04070 */
[----:B------:R-:W-:Y:S01]  /*0940*/  LOP3.LUT R0, R70, 0x30, RZ, 0xc0, !PT ;  /* 0x0000003046007812 */ /* 0x000fe200078ec0ff */
[----:B-1----:R-:W-:-:S04]  /*0950*/  IMAD.MOV R7, RZ, RZ, -R5 ;  /* 0x000000ffff077224 */ /* 0x002fc800078e0a05 */
[----:B------:R-:W-:Y:S02]  /*0960*/  IMAD R7, R7, R2, RZ ;  /* 0x0000000207077224 */ /* 0x000fe400078e02ff */
[----:B------:R-:W-:Y:S02]  /*0970*/  IMAD R0, R3, 0x40, R0 ;  /* 0x0000004003007824 */ /* 0x000fe400078e0200 */
[----:B------:R-:W-:Y:S01]  /*0980*/  IMAD.HI.U32 R7, R5, R7, R4 ;  /* 0x0000000705077227 */ /* 0x000fe200078e0004 */
[----:B------:R-:W-:-:S03]  /*0990*/  SHF.R.S32.HI R5, RZ, 0x1f, R74 ;  /* 0x0000001fff057819 */ /* 0x000fc6000001144a */
[----:B------:R-:W-:Y:S01]  /*09a0*/  @!P0 IMAD.IADD R8, R8, 0x1, -R17 ;  /* 0x0000000108088824 */ /* 0x000fe200078e0a11 */
[----:B------:R-:W-:Y:S01]  /*09b0*/  ISETP.GE.AND P0, PT, R6, RZ, PT ;  /* 0x000000ff0600720c */ /* 0x000fe20003f06270 */
[----:B------:R-:W-:Y:S01]  /*09c0*/  IMAD.HI.U32 R4, R7, R14, RZ ;  /* 0x0000000e07047227 */ /* 0x000fe200078e00ff */
[----:B------:R-:W-:Y:S02]  /*09d0*/  LEA.HI R74, R5, R74, RZ, 0x6 ;  /* 0x0000004a054a7211 */ /* 0x000fe400078f30ff */
[----:B------:R-:W-:Y:S01]  /*09e0*/  ISETP.GT.U32.AND P1, PT, R17, R8, PT ;  /* 0x000000081100720c */ /* 0x000fe20003f24070 */
[----:B------:R-:W-:Y:S01]  /*09f0*/  IMAD.MOV R15, RZ, RZ, -R4 ;  /* 0x000000ffff0f7224 */ /* 0x000fe200078e0a04 */
[----:B------:R-:W-:Y:S01]  /*0a00*/  LOP3.LUT R5, R9, 0x20, R10, 0xf8, !PT ;  /* 0x0000002009057812 */ /* 0x000fe200078ef80a */
[C---:B------:R-:W-:Y:S01]  /*0a10*/  VIADD R4, R16.reuse, 0x38 ;  /* 0x0000003810047836 */ /* 0x040fe20000000000 */
[----:B------:R-:W-:Y:S01]  /*0a20*/  SHF.R.S32.HI R74, RZ, 0x6, R74 ;  /* 0x00000006ff4a7819 */ /* 0x000fe2000001144a */
[----:B------:R-:W-:Y:S01]  /*0a30*/  VIADD R6, R16, 0x34 ;  /* 0x0000003410067836 */ /* 0x000fe20000000000 */
[----:B------:R-:W-:Y:S01]  /*0a40*/  LOP3.LUT R5, R0, R5, RZ, 0x3c, !PT ;  /* 0x0000000500057212 */ /* 0x000fe200078e3cff */
[----:B------:R-:W-:Y:S01]  /*0a50*/  IMAD R9, R2, R15, R14 ;  /* 0x0000000f02097224 */ /* 0x000fe200078e020e */
[----:B------:R-:W-:Y:S01]  /*0a60*/  IABS R11, R4 ;  /* 0x00000004000b7213 */ /* 0x000fe20000000000 */
[----:B------:R-:W-:Y:S01]  /*0a70*/  VIADD R14, R16, 0x2c ;  /* 0x0000002c100e7836 */ /* 0x000fe20000000000 */
[----:B------:R-:W-:-:S02]  /*0a80*/  IABS R15, R6 ;  /* 0x00000006000f7213 */ /* 0x000fc40000000000 */
[----:B------:R-:W-:Y:S01]  /*0a90*/  ISETP.GE.AND P3, PT, R4, RZ, PT ;  /* 0x000000ff0400720c */ /* 0x000fe20003f66270 */
[----:B------:R-:W-:Y:S01]  /*0aa0*/  @!P1 IMAD.IADD R8, R8, 0x1, -R17 ;  /* 0x0000000108089824 */ /* 0x000fe200078e0a11 */
[----:B------:R-:W-:Y:S01]  /*0ab0*/  ISETP.GE.AND P1, PT, R6, RZ, PT ;  /* 0x000000ff0600720c */ /* 0x000fe20003f26270 */
[----:B------:R-:W-:Y:S01]  /*0ac0*/  IMAD.HI.U32 R6, R7, R11, RZ ;  /* 0x0000000b07067227 */ /* 0x000fe200078e00ff */
[----:B------:R-:W-:Y:S02]  /*0ad0*/  ISETP.GT.U32.AND P2, PT, R2, R9, PT ;  /* 0x000000090200720c */ /* 0x000fe40003f44070 */
[----:B------:R-:W-:Y:S01]  /*0ae0*/  IABS R19, R14 ;  /* 0x0000000e00137213 */ /* 0x000fe20000000000 */
[----:B------:R-:W-:Y:S01]  /*0af0*/  VIADD R4, R16, 0x30 ;  /* 0x0000003010047836 */ /* 0x000fe20000000000 */
[----:B------:R-:W-:Y:S01]  /*0b00*/  LOP3.LUT R0, R71, 0x200, RZ, 0xc0, !PT ;  /* 0x0000020047007812 */ /* 0x000fe200078ec0ff */
[----:B------:R-:W-:Y:S02]  /*0b10*/  IMAD.MOV R10, RZ, RZ, -R6 ;  /* 0x000000ffff0a7224 */ /* 0x000fe400078e0a06 */
[----:B------:R-:W-:Y:S01]  /*0b20*/  IMAD.HI.U32 R6, R7, R15, RZ ;  /* 0x0000000f07067227 */ /* 0x000fe200078e00ff */
[----:B------:R-:W-:-:S02]  /*0b30*/  ISETP.GE.AND P5, PT, R4, RZ, PT ;  /* 0x000000ff0400720c */ /* 0x000fc40003fa6270 */
[----:B------:R-:W-:Y:S01]  /*0b40*/  IABS R17, R4 ;  /* 0x0000000400117213 */ /* 0x000fe20000000000 */
[----:B------:R-:W-:Y:S01]  /*0b50*/  IMAD.MOV.U32 R4, RZ, RZ, R8 ;  /* 0x000000ffff047224 */ /* 0x000fe200078e0008 */
[----:B------:R-:W-:Y:S01]  /*0b60*/  IADD3 R0, R5, UR4, R0 ;  /* 0x0000000405007c10 */ /* 0x000fe2000fffe000 */
[C---:B------:R-:W-:Y:S02]  /*0b70*/  IMAD R11, R2.reuse, R10, R11 ;  /* 0x0000000a020b7224 */ /* 0x040fe400078e020b */
[----:B------:R-:W-:Y:S01]  /*0b80*/  @!P4 IMAD.MOV R4, RZ, RZ, -R4 ;  /* 0x000000ffff04c224 */ /* 0x000fe200078e0a04 */
[----:B------:R-:W-:Y:S01]  /*0b90*/  @!P6 LOP3.LUT R4, RZ, R12, RZ, 0x33, !PT ;  /* 0x0000000cff04e212 */ /* 0x000fe200078e33ff */
[----:B------:R-:W-:Y:S01]  /*0ba0*/  @!P2 IMAD.IADD R9, R9, 0x1, -R2 ;  /* 0x000000010909a824 */ /* 0x000fe200078e0a02 */
[----:B------:R-:W-:Y:S01]  /*0bb0*/  ISETP.GT.U32.AND P6, PT, R2, R11, PT ;  /* 0x0000000b0200720c */ /* 0x000fe20003fc4070 */
[----:B------:R-:W-:Y:S01]  /*0bc0*/  IMAD.HI.U32 R8, R7, R17, RZ ;  /* 0x0000001107087227 */ /* 0x000fe200078e00ff */
[----:B------:R-:W-:-:S02]  /*0bd0*/  ISETP.GE.AND P4, PT, R14, RZ, PT ;  /* 0x000000ff0e00720c */ /* 0x000fc40003f86270 */
[----:B------:R-:W-:Y:S01]  /*0be0*/  ISETP.GT.U32.AND P2, PT, R2, R9, PT ;  /* 0x000000090200720c */ /* 0x000fe20003f44070 */
[----:B------:R-:W-:Y:S02]  /*0bf0*/  IMAD.MOV R10, RZ, RZ, -R6 ;  /* 0x000000ffff0a7224 */ /* 0x000fe400078e0a06 */
[----:B------:R-:W-:Y:S02]  /*0c00*/  IMAD.MOV R8, RZ, RZ, -R8 ;  /* 0x000000ffff087224 */ /* 0x000fe400078e0a08 */
[----:B------:R-:W-:-:S04]  /*0c10*/  IMAD.HI.U32 R6, R7, R19, RZ ;  /* 0x0000001307067227 */ /* 0x000fc800078e00ff */
[----:B------:R-:W-:Y:S02]  /*0c20*/  @!P6 IMAD.IADD R11, R11, 0x1, -R2 ;  /* 0x000000010b0be824 */ /* 0x000fe400078e0a02 */
[C---:B------:R-:W-:Y:S02]  /*0c30*/  IMAD R17, R2.reuse, R8, R17 ;  /* 0x0000000802117224 */ /* 0x040fe400078e0211 */
[----:B------:R-:W-:Y:S01]  /*0c40*/  IMAD.MOV R6, RZ, RZ, -R6 ;  /* 0x000000ffff067224 */ /* 0x000fe200078e0a06 */
[C---:B------:R-:W-:Y:S01]  /*0c50*/  ISETP.GT.U32.AND P6, PT, R2.reuse, R11, PT ;  /* 0x0000000b0200720c */ /* 0x040fe20003fc4070 */
[----:B------:R-:W-:Y:S02]  /*0c60*/  @!P2 IMAD.IADD R9, R9, 0x1, -R2 ;  /* 0x000000010909a824 */ /* 0x000fe400078e0a02 */
[C---:B------:R-:W-:Y:S02]  /*0c70*/  IMAD R19, R2.reuse, R6, R19 ;  /* 0x0000000602137224 */ /* 0x040fe400078e0213 */
[----:B------:R-:W-:Y:S01]  /*0c80*/  @!P0 IMAD.MOV R9, RZ, RZ, -R9 ;  /* 0x000000ffff098224 */ /* 0x000fe200078e0a09 */
[----:B------:R-:W-:Y:S01]  /*0c90*/  ISETP.GT.U32.AND P0, PT, R2, R17, PT ;  /* 0x000000110200720c */ /* 0x000fe20003f04070 */
[----:B------:R-:W-:-:S02]  /*0ca0*/  VIADD R12, R16, 0x28 ;  /* 0x00000028100c7836 */ /* 0x000fc40000000000 */
[----:B------:R-:W-:Y:S02]  /*0cb0*/  IMAD R15, R2, R10, R15 ;  /* 0x0000000a020f7224 */ /* 0x000fe400078e020f */
[----:B------:R-:W-:Y:S01]  /*0cc0*/  VIADD R14, R16, 0x24 ;  /* 0x00000024100e7836 */ /* 0x000fe20000000000 */
[----:B------:R-:W-:Y:S01]  /*0cd0*/  IABS R21, R12 ;  /* 0x0000000c00157213 */ /* 0x000fe20000000000 */
[----:B------:R-:W-:Y:S01]  /*0ce0*/  @!P6 IMAD.IADD R11, R11, 0x1, -R2 ;  /* 0x000000010b0be824 */ /* 0x000fe200078e0a02 */
[C---:B------:R-:W-:Y:S01]  /*0cf0*/  ISETP.GT.U32.AND P6, PT, R2.reuse, R19, PT ;  /* 0x000000130200720c */ /* 0x040fe20003fc4070 */
[C---:B------:R-:W-:Y:S01]  /*0d00*/  IMAD.HI.U32 R10, R7.reuse, R25, RZ ;  /* 0x00000019070a7227 */ /* 0x040fe200078e00ff */
[----:B------:R-:W-:Y:S02]  /*0d10*/  ISETP.GT.U32.AND P2, PT, R2, R15, PT ;  /* 0x0000000f0200720c */ /* 0x000fe40003f44070 */
[----:B------:R-:W-:Y:S01]  /*0d20*/  IABS R23, R14 ;  /* 0x0000000e00177213 */ /* 0x000fe20000000000 */
[----:B------:R-:W-:-:S04]  /*0d30*/  IMAD.HI.U32 R6, R7, R21, RZ ;  /* 0x0000001507067227 */ /* 0x000fc800078e00ff */
[----:B------:R-:W-:Y:S02]  /*0d40*/  @!P0 IMAD.IADD R17, R17, 0x1, -R2 ;  /* 0x0000000111118824 */ /* 0x000fe400078e0a02 */
[----:B------:R-:W-:Y:S02]  /*0d50*/  IMAD.MOV R6, RZ, RZ, -R6 ;  /* 0x000000ffff067224 */ /* 0x000fe400078e0a06 */
[----:B------:R-:W-:Y:S01]  /*0d60*/  @!P6 IMAD.IADD R19, R19, 0x1, -R2 ;  /* 0x000000011313e824 */ /* 0x000fe200078e0a02 */
[C---:B------:R-:W-:Y:S01]  /*0d70*/  ISETP.GT.U32.AND P6, PT, R2.reuse, R17, PT ;  /* 0x000000110200720c */ /* 0x040fe20003fc4070 */
[----:B------:R-:W-:Y:S02]  /*0d80*/  IMAD R21, R2, R6, R21 ;  /* 0x0000000602157224 */ /* 0x000fe400078e0215 */
[----:B------:R-:W-:Y:S02]  /*0d90*/  IMAD.MOV R10, RZ, RZ, -R10 ;  /* 0x000000ffff0a7224 */ /* 0x000fe400078e0a0a */
[----:B------:R-:W-:-:S04]  /*0da0*/  IMAD.HI.U32 R8, R7, R23, RZ ;  /* 0x0000001707087227 */ /* 0x000fc800078e00ff */
[----:B------:R-:W-:Y:S01]  /*0db0*/  @!P2 IMAD.IADD R15, R15, 0x1, -R2 ;  /* 0x000000010f0fa824 */ /* 0x000fe200078e0a02 */
[C---:B------:R-:W-:Y:S01]  /*0dc0*/  ISETP.GT.U32.AND P2, PT, R2.reuse, R21, PT ;  /* 0x000000150200720c */ /* 0x040fe20003f44070 */
[C---:B------:R-:W-:Y:S02]  /*0dd0*/  IMAD R25, R2.reuse, R10, R25 ;  /* 0x0000000a02197224 */ /* 0x040fe400078e0219 */
[----:B------:R-:W-:Y:S01]  /*0de0*/  IMAD.MOV R8, RZ, RZ, -R8 ;  /* 0x000000ffff087224 */ /* 0x000fe200078e0a08 */
[C---:B------:R-:W-:Y:S01]  /*0df0*/  ISETP.GT.U32.AND P0, PT, R2.reuse, R15, PT ;  /* 0x0000000f0200720c */ /* 0x040fe20003f04070 */
[----:B------:R-:W-:Y:S01]  /*0e00*/  @!P6 IMAD.IADD R17, R17, 0x1, -R2 ;  /* 0x000000011111e824 */ /* 0x000fe200078e0a02 */
[C---:B------:R-:W-:Y:S01]  /*0e10*/  ISETP.GT.U32.AND P6, PT, R2.reuse, R25, PT ;  /* 0x000000190200720c */ /* 0x040fe20003fc4070 */
[----:B------:R-:W-:Y:S02]  /*0e20*/  IMAD R23, R2, R8, R23 ;  /* 0x0000000802177224 */ /* 0x000fe400078e0217 */
[----:B------:R-:W-:-:S04]  /*0e30*/  IMAD.HI.U32 R8, R7, R29, RZ ;  /* 0x0000001d07087227 */ /* 0x000fc800078e00ff */
[----:B------:R-:W-:Y:S02]  /*0e40*/  IMAD.MOV R8, RZ, RZ, -R8 ;  /* 0x000000ffff087224 */ /* 0x000fe400078e0a08 */
[--C-:B------:R-:W-:Y:S02]  /*0e50*/  @!P2 IMAD.IADD R21, R21, 0x1, -R2.reuse ;  /* 0x000000011515a824 */ /* 0x100fe400078e0a02 */
[C---:B------:R-:W-:Y:S02]  /*0e60*/  IMAD R29, R2.reuse, R8, R29 ;  /* 0x00000008021d7224 */ /* 0x040fe400078e021d */
[--C-:B------:R-:W-:Y:S01]  /*0e70*/  @!P0 IMAD.IADD R15, R15, 0x1, -R2.reuse ;  /* 0x000000010f0f8824 */ /* 0x100fe200078e0a02 */
[C---:B------:R-:W-:Y:S01]  /*0e80*/  ISETP.GT.U32.AND P2, PT, R2.reuse, R21, PT ;  /* 0x000000150200720c */ /* 0x040fe20003f44070 */
[----:B------:R-:W-:Y:S01]  /*0e90*/  @!P6 IMAD.IADD R25, R25, 0x1, -R2 ;  /* 0x000000011919e824 */ /* 0x000fe200078e0a02 */
[C---:B------:R-:W-:Y:S01]  /*0ea0*/  ISETP.GT.U32.AND P0, PT, R2.reuse, R23, PT ;  /* 0x000000170200720c */ /* 0x040fe20003f04070 */
[----:B------:R-:W-:Y:S01]  /*0eb0*/  IMAD.HI.U32 R6, R7, R27, RZ ;  /* 0x0000001b07067227 */ /* 0x000fe200078e00ff */
[----:B------:R-:W-:-:S03]  /*0ec0*/  ISETP.GT.U32.AND P6, PT, R2, R29, PT ;  /* 0x0000001d0200720c */ /* 0x000fc60003fc4070 */
[----:B------:R-:W-:-:S04]  /*0ed0*/  IMAD.HI.U32 R10, R7, R31, RZ ;  /* 0x0000001f070a7227 */ /* 0x000fc800078e00ff */
[----:B------:R-:W-:Y:S01]  /*0ee0*/  @!P3 IMAD.MOV R11, RZ, RZ, -R11 ;  /* 0x000000ffff0bb224 */ /* 0x000fe200078e0a0b */
[C---:B------:R-:W-:Y:S01]  /*0ef0*/  ISETP.GT.U32.AND P3, PT, R2.reuse, R19, PT ;  /* 0x000000130200720c */ /* 0x040fe20003f64070 */
[----:B------:R-:W-:Y:S02]  /*0f00*/  IMAD.MOV R6, RZ, RZ, -R6 ;  /* 0x000000ffff067224 */ /* 0x000fe400078e0a06 */
[----:B------:R-:W-:Y:S02]  /*0f10*/  IMAD.MOV R10, RZ, RZ, -R10 ;  /* 0x000000ffff0a7224 */ /* 0x000fe400078e0a0a */
[C---:B------:R-:W-:Y:S02]  /*0f20*/  IMAD R27, R2.reuse, R6, R27 ;  /* 0x00000006021b7224 */ /* 0x040fe400078e021b */
[----:B------:R-:W-:Y:S01]  /*0f30*/  IMAD R31, R2, R10, R31 ;  /* 0x0000000a021f7224 */ /* 0x000fe200078e021f */
[----:B------:R-:W-:Y:S01]  /*0f40*/  IABS R10, R30 ;  /* 0x0000001e000a7213 */ /* 0x000fe20000000000 */
[----:B------:R-:W-:Y:S01]  /*0f50*/  @!P2 IMAD.IADD R21, R21, 0x1, -R2 ;  /* 0x000000011515a824 */ /* 0x000fe200078e0a02 */
[----:B------:R-:W-:Y:S01]  /*0f60*/  ISETP.GE.AND P2, PT, R14, RZ, PT ;  /* 0x000000ff0e00720c */ /* 0x000fe20003f46270 */
[----:B------:R-:W-:-:S02]  /*0f70*/  VIADD R14, R16, 0x10 ;  /* 0x00000010100e7836 */ /* 0x000fc40000000000 */
[--C-:B------:R-:W-:Y:S01]  /*0f80*/  @!P0 IMAD.IADD R23, R23, 0x1, -R2.reuse ;  /* 0x0000000117178824 */ /* 0x100fe200078e0a02 */
[C---:B------:R-:W-:Y:S01]  /*0f90*/  ISETP.GT.U32.AND P0, PT, R2.reuse, R27, PT ;  /* 0x0000001b0200720c */ /* 0x040fe20003f04070 */
[--C-:B------:R-:W-:Y:S01]  /*0fa0*/  @!P6 IMAD.IADD R29, R29, 0x1, -R2.reuse ;  /* 0x000000011d1de824 */ /* 0x100fe200078e0a02 */
[----:B------:R-:W-:Y:S01]  /*0fb0*/  ISETP.GT.U32.AND P6, PT, R2, R31, PT ;  /* 0x0000001f0200720c */ /* 0x000fe20003fc4070 */
[----:B------:R-:W-:Y:S01]  /*0fc0*/  @!P3 IMAD.IADD R19, R19, 0x1, -R2 ;  /* 0x000000011313b824 */ /* 0x000fe200078e0a02 */
[----:B------:R-:W-:Y:S01]  /*0fd0*/  IABS R33, R14 ;  /* 0x0000000e00217213 */ /* 0x000fe20000000000 */
[----:B------:R-:W-:Y:S01]  /*0fe0*/  @!P1 IMAD.MOV R15, RZ, RZ, -R15 ;  /* 0x000000ffff0f9224 */ /* 0x000fe200078e0a0f */
[----:B------:R-:W-:Y:S01]  /*0ff0*/  ISETP.GE.AND P3, PT, R12, RZ, PT ;  /* 0x000000ff0c00720c */ /* 0x000fe20003f66270 */
[C---:B------:R-:W-:Y:S01]  /*1000*/  IMAD.HI.U32 R8, R7.reuse, R35, RZ ;  /* 0x0000002307087227 */ /* 0x040fe200078e00ff */
[----:B------:R-:W-:Y:S02]  /*1010*/  ISETP.GT.U32.AND P1, PT, R2, R23, PT ;  /* 0x000000170200720c */ /* 0x000fe40003f24070 */
[----:B------:R-:W-:Y:S01]  /*1020*/  IABS R12, R16 ;  /* 0x00000010000c7213 */ /* 0x000fe20000000000 */
[----:B------:R-:W-:-:S04]  /*1030*/  IMAD.HI.U32 R6, R7, R33, RZ ;  /* 0x0000002107067227 */ /* 0x000fc800078e00ff */
[----:B------:R-:W-:Y:S02]  /*1040*/  IMAD.MOV R6, RZ, RZ, -R6 ;  /* 0x000000ffff067224 */ /* 0x000fe400078e0a06 */
[--C-:B------:R-:W-:Y:S01]  /*1050*/  @!P0 IMAD.IADD R27, R27, 0x1, -R2.reuse ;  /* 0x000000011b1b8824 */ /* 0x100fe200078e0a02 */
[----:B------:R-:W-:Y:S01]  /*1060*/  ISETP.GE.AND P0, PT, R16, RZ, PT ;  /* 0x000000ff1000720c */ /* 0x000fe20003f06270 */
[----:B------:R-:W-:Y:S01]  /*1070*/  @!P6 IMAD.IADD R31, R31, 0x1, -R2 ;  /* 0x000000011f1fe824 */ /* 0x000fe200078e0a02 */
[C---:B------:R-:W-:Y:S01]  /*1080*/  ISETP.GT.U32.AND P6, PT, R2.reuse, R29, PT ;  /* 0x0000001d0200720c */ /* 0x040fe20003fc4070 */
[----:B------:R-:W-:Y:S01]  /*1090*/  @!P5 IMAD.MOV R17, RZ, RZ, -R17 ;  /* 0x000000ffff11d224 */ /* 0x000fe200078e0a11 */
[C---:B------:R-:W-:Y:S01]  /*10a0*/  ISETP.GT.U32.AND P5, PT, R2.reuse, R25, PT ;  /* 0x000000190200720c */ /* 0x040fe20003fa4070 */
[----:B------:R-:W-:Y:S02]  /*10b0*/  IMAD.MOV R8, RZ, RZ, -R8 ;  /* 0x000000ffff087224 */ /* 0x000fe400078e0a08 */
[----:B------:R-:W-:-:S02]  /*10c0*/  IMAD R33, R2, R6, R33 ;  /* 0x0000000602217224 */ /* 0x000fc400078e0221 */
[----:B------:R-:W-:-:S04]  /*10d0*/  IMAD.HI.U32 R6, R7, R37, RZ ;  /* 0x0000002507067227 */ /* 0x000fc800078e00ff */
[----:B------:R-:W-:Y:S01]  /*10e0*/  @!P4 IMAD.MOV R19, RZ, RZ, -R19 ;  /* 0x000000ffff13c224 */ /* 0x000fe200078e0a13 */
[C---:B------:R-:W-:Y:S01]  /*10f0*/  ISETP.GT.U32.AND P4, PT, R2.reuse, R27, PT ;  /* 0x0000001b0200720c */ /* 0x040fe20003f84070 */
[----:B------:R-:W-:Y:S01]  /*1100*/  @!P3 IMAD.MOV R21, RZ, RZ, -R21 ;  /* 0x000000ffff15b224 */ /* 0x000fe200078e0a15 */
[C---:B------:R-:W-:Y:S01]  /*1110*/  ISETP.GT.U32.AND P3, PT, R2.reuse, R31, PT ;  /* 0x0000001f0200720c */ /* 0x040fe20003f64070 */
[----:B------:R-:W-:Y:S02]  /*1120*/  IMAD R35, R2, R8, R35 ;  /* 0x0000000802237224 */ /* 0x000fe400078e0223 */
[----:B------:R-:W-:-:S04]  /*1130*/  IMAD.HI.U32 R8, R7, R10, RZ ;  /* 0x0000000a07087227 */ /* 0x000fc800078e00ff */
[----:B------:R-:W-:Y:S02]  /*1140*/  IMAD.MOV R6, RZ, RZ, -R6 ;  /* 0x000000ffff067224 */ /* 0x000fe400078e0a06 */
[----:B------:R-:W-:Y:S01]  /*1150*/  @!P1 IMAD.IADD R23, R23, 0x1, -R2 ;  /* 0x0000000117179824 */ /* 0x000fe200078e0a02 */
[C---:B------:R-:W-:Y:S01]  /*1160*/  ISETP.GT.U32.AND P1, PT, R2.reuse, R33, PT ;  /* 0x000000210200720c */ /* 0x040fe20003f24070 */
[----:B------:R-:W-:Y:S02]  /*1170*/  IMAD.MOV R39, RZ, RZ, -R8 ;  /* 0x000000ffff277224 */ /* 0x000fe400078e0a08 */
[----:B------:R-:W-:Y:S01]  /*1180*/  IMAD R37, R2, R6, R37 ;  /* 0x0000000602257224 */ /* 0x000fe200078e0225 */
[----:B------:R-:W0:Y:S01]  /*1190*/  LDC R8, c[0x0][0x240] ;  /* 0x00009000ff087b82 */ /* 0x000e220000000800 */
[----:B------:R-:W-:-:S04]  /*11a0*/  IMAD.HI.U32 R6, R7, R12, RZ ;  /* 0x0000000c07067227 */ /* 0x000fc800078e00ff */
[C---:B------:R-:W-:Y:S02]  /*11b0*/  IMAD R7, R2.reuse, R39, R10 ;  /* 0x0000002702077224 */ /* 0x040fe400078e020a */
[--C-:B------:R-:W-:Y:S01]  /*11c0*/  @!P5 IMAD.IADD R25, R25, 0x1, -R2.reuse ;  /* 0x000000011919d824 */ /* 0x100fe200078e0a02 */
[C---:B------:R-:W-:Y:S01]  /*11d0*/  ISETP.GT.U32.AND P5, PT, R2.reuse, R35, PT ;  /* 0x000000230200720c */ /* 0x040fe20003fa4070 */
[--C-:B------:R-:W-:Y:S01]  /*11e0*/  @!P4 IMAD.IADD R27, R27, 0x1, -R2.reuse ;  /* 0x000000011b1bc824 */ /* 0x100fe200078e0a02 */
[C---:B------:R-:W-:Y:S01]  /*11f0*/  ISETP.GT.U32.AND P4, PT, R2.reuse, R37, PT ;  /* 0x000000250200720c */ /* 0x040fe20003f84070 */
[----:B------:R-:W-:Y:S01]  /*1200*/  @!P3 IMAD.IADD R31, R31, 0x1, -R2 ;  /* 0x000000011f1fb824 */ /* 0x000fe200078e0a02 */
[----:B------:R-:W-:Y:S01]  /*1210*/  ISETP.GT.U32.AND P3, PT, R2, R7, PT ;  /* 0x000000070200720c */ /* 0x000fe20003f64070 */
[----:B------:R-:W-:Y:S01]  /*1220*/  IMAD.MOV R39, RZ, RZ, -R6 ;  /* 0x000000ffff277224 */ /* 0x000fe200078e0a06 */
[----:B------:R-:W-:Y:S01]  /*1230*/  LOP3.LUT R6, R71, 0xc00, RZ, 0xc0, !PT ;  /* 0x00000c0047067812 */ /* 0x000fe200078ec0ff */
[--C-:B------:R-:W-:Y:S01]  /*1240*/  @!P6 IMAD.IADD R29, R29, 0x1, -R2.reuse ;  /* 0x000000011d1de824 */ /* 0x100fe200078e0a02 */
[----:B------:R-:W-:Y:S01]  /*1250*/  ISETP.GE.AND P6, PT, R18, RZ, PT ;  /* 0x000000ff1200720c */ /* 0x000fe20003fc6270 */
[----:B------:R-:W-:Y:S01]  /*1260*/  @!P1 IMAD.IADD R33, R33, 0x1, -R2 ;  /* 0x0000000121219824 */ /* 0x000fe200078e0a02 */
[----:B------:R-:W-:Y:S01]  /*1270*/  ISETP.GE.AND P1, PT, R20, RZ, PT ;  /* 0x000000ff1400720c */ /* 0x000fe20003f26270 */
[----:B------:R-:W-:-:S02]  /*1280*/  IMAD R39, R2, R39, R12 ;  /* 0x0000002702277224 */ /* 0x000fc400078e020c */
[--C-:B------:R-:W-:Y:S02]  /*1290*/  @!P5 IMAD.IADD R35, R35, 0x1, -R2.reuse ;  /* 0x000000012323d824 */ /* 0x100fe400078e0a02 */
[--C-:B------:R-:W-:Y:S01]  /*12a0*/  @!P4 IMAD.IADD R37, R37, 0x1, -R2.reuse ;  /* 0x000000012525c824 */ /* 0x100fe200078e0a02 */
[----:B------:R-:W-:Y:S01]  /*12b0*/  ISETP.GT.U32.AND P5, PT, R2, R39, PT ;  /* 0x000000270200720c */ /* 0x000fe20003fa4070 */
[----:B------:R-:W-:Y:S01]  /*12c0*/  @!P3 IMAD.IADD R7, R7, 0x1, -R2 ;  /* 0x000000010707b824 */ /* 0x000fe200078e0a02 */
[----:B------:R-:W-:Y:S01]  /*12d0*/  ISETP.GE.AND P4, PT, R22, RZ, PT ;  /* 0x000000ff1600720c */ /* 0x000fe20003f86270 */
[----:B------:R-:W-:Y:S01]  /*12e0*/  @!P2 IMAD.MOV R23, RZ, RZ, -R23 ;  /* 0x000000ffff17a224 */ /* 0x000fe200078e0a17 */
[C---:B------:R-:W-:Y:S01]  /*12f0*/  ISETP.GT.U32.AND P2, PT, R2.reuse, R33, PT ;  /* 0x000000210200720c */ /* 0x040fe20003f44070 */
[----:B------:R-:W-:Y:S01]  /*1300*/  @!P6 IMAD.MOV R25, RZ, RZ, -R25 ;  /* 0x000000ffff19e224 */ /* 0x000fe200078e0a19 */
[C---:B------:R-:W-:Y:S01]  /*1310*/  ISETP.GT.U32.AND P3, PT, R2.reuse, R35, PT ;  /* 0x000000230200720c */ /* 0x040fe20003f64070 */
[----:B------:R-:W-:Y:S01]  /*1320*/  @!P1 IMAD.MOV R27, RZ, RZ, -R27 ;  /* 0x000000ffff1b9224 */ /* 0x000fe200078e0a1b */
[C---:B------:R-:W-:Y:S01]  /*1330*/  ISETP.GT.U32.AND P6, PT, R2.reuse, R37, PT ;  /* 0x000000250200720c */ /* 0x040fe20003fc4070 */
[----:B------:R-:W-:Y:S01]  /*1340*/  IMAD R3, R3, 0x80, R6 ;  /* 0x0000008003037824 */ /* 0x000fe200078e0206 */
[----:B------:R-:W-:Y:S01]  /*1350*/  ISETP.GT.U32.AND P1, PT, R2, R7, PT ;  /* 0x000000070200720c */ /* 0x000fe20003f24070 */
[----:B------:R-:W-:Y:S01]  /*1360*/  IMAD R4, R4, UR5, RZ ;  /* 0x0000000504047c24 */ /* 0x000fe2000f8e02ff */
[----:B------:R-:W-:Y:S01]  /*1370*/  LOP3.LUT R6, RZ, R13, RZ, 0x33, !PT ;  /* 0x0000000dff067212 */ /* 0x000fe200078e33ff */
[----:B------:R-:W-:-:S02]  /*1380*/  @!P5 IMAD.IADD R39, R39, 0x1, -R2 ;  /* 0x000000012727d824 */ /* 0x000fc400078e0a02 */
[----:B------:R-:W-:Y:S01]  /*1390*/  @!P4 IMAD.MOV R29, RZ, RZ, -R29 ;  /* 0x000000ffff1dc224 */ /* 0x000fe200078e0a1d */
[----:B------:R-:W-:Y:S01]  /*13a0*/  ISETP.GE.AND P4, PT, R24, RZ, PT ;  /* 0x000000ff1800720c */ /* 0x000fe20003f86270 */
[--C-:B------:R-:W-:Y:S01]  /*13b0*/  @!P2 IMAD.IADD R33, R33, 0x1, -R2.reuse ;  /* 0x000000012121a824 */ /* 0x100fe200078e0a02 */
[----:B------:R-:W-:Y:S01]  /*13c0*/  ISETP.GT.U32.AND P5, PT, R2, R39, PT ;  /* 0x000000270200720c */ /* 0x000fe20003fa4070 */
[--C-:B------:R-:W-:Y:S01]  /*13d0*/  @!P3 IMAD.IADD R35, R35, 0x1, -R2.reuse ;  /* 0x000000012323b824 */ /* 0x100fe200078e0a02 */
[----:B------:R-:W-:Y:S01]  /*13e0*/  ISETP.GE.AND P2, PT, R14, RZ, PT ;  /* 0x000000ff0e00720c */ /* 0x000fe20003f46270 */
[--C-:B------:R-:W-:Y:S01]  /*13f0*/  @!P6 IMAD.IADD R37, R37, 0x1, -R2.reuse ;  /* 0x000000012525e824 */ /* 0x100fe200078e0a02 */
[----:B------:R-:W-:Y:S01]  /*1400*/  ISETP.GE.AND P3, PT, R26, RZ, PT ;  /* 0x000000ff1a00720c */ /* 0x000fe20003f66270 */
[----:B------:R-:W-:Y:S01]  /*1410*/  @!P1 IMAD.IADD R7, R7, 0x1, -R2 ;  /* 0x0000000107079824 */ /* 0x000fe200078e0a02 */
[----:B------:R-:W-:Y:S01]  /*1420*/  ISETP.GE.AND P6, PT, R28, RZ, PT ;  /* 0x000000ff1c00720c */ /* 0x000fe20003fc6270 */
[----:B------:R-:W-:Y:S01]  /*1430*/  IMAD.IADD R68, R3, 0x1, R68 ;  /* 0x0000000103447824 */ /* 0x000fe200078e0244 */
[----:B------:R-:W-:-:S03]  /*1440*/  ISETP.GE.AND P1, PT, R30, RZ, PT ;  /* 0x000000ff1e00720c */ /* 0x000fc60003f26270 */
[----:B------:R-:W-:Y:S01]  /*1450*/  @!P4 IMAD.MOV R31, RZ, RZ, -R31 ;  /* 0x000000ffff1fc224 */ /* 0x000fe200078e0a1f */
[----:B------:R-:W-:Y:S01]  /*1460*/  LOP3.LUT R76, R68, 0x40, RZ, 0x3c, !PT ;  /* 0x00000040444c7812 */ /* 0x000fe200078e3cff */
[----:B------:R-:W-:Y:S01]  /*1470*/  @!P5 IMAD.IADD R39, R39, 0x1, -R2 ;  /* 0x000000012727d824 */ /* 0x000fe200078e0a02 */
[----:B------:R-:W-:Y:S01]  /*1480*/  ISETP.NE.AND P5, PT, R13, RZ, PT ;  /* 0x000000ff0d00720c */ /* 0x000fe20003fa5270 */
[----:B------:R-:W1:Y:S01]  /*1490*/  LDC.64 R2, c[0x0][0x218] ;  /* 0x00008600ff027b82 */ /* 0x000e620000000a00 */
[----:B------:R-:W-:Y:S02]  /*14a0*/  @!P2 IMAD.MOV R33, RZ, RZ, -R33 ;  /* 0x000000ffff21a224 */ /* 0x000fe400078e0a21 */
[----:B------:R-:W-:Y:S01]  /*14b0*/  @!P3 IMAD.MOV R35, RZ, RZ, -R35 ;  /* 0x000000ffff23b224 */ /* 0x000fe200078e0a23 */
[C---:B------:R-:W-:Y:S01]  /*14c0*/  SEL R9, R6.reuse, R9, !P5 ;  /* 0x0000000906097207 */ /* 0x040fe20006800000 */
[----:B------:R-:W-:Y:S01]  /*14d0*/  @!P6 IMAD.MOV R37, RZ, RZ, -R37 ;  /* 0x000000ffff25e224 */ /* 0x000fe200078e0a25 */
[C---:B------:R-:W-:Y:S01]  /*14e0*/  SEL R11, R6.reuse, R11, !P5 ;  /* 0x0000000b060b7207 */ /* 0x040fe20006800000 */
[----:B------:R-:W-:Y:S01]  /*14f0*/  @!P1 IMAD.MOV R7, RZ, RZ, -R7 ;  /* 0x000000ffff079224 */ /* 0x000fe200078e0a07 */
[C---:B------:R-:W-:Y:S01]  /*1500*/  SEL R15, R6.reuse, R15, !P5 ;  /* 0x0000000f060f7207 */ /* 0x040fe20006800000 */
[----:B------:R-:W-:Y:S01]  /*1510*/  @!P0 IMAD.MOV R39, RZ, RZ, -R39 ;  /* 0x000000ffff278224 */ /* 0x000fe200078e0a27 */
[C---:B------:R-:W-:Y:S01]  /*1520*/  SEL R17, R6.reuse, R17, !P5 ;  /* 0x0000001106117207 */ /* 0x040fe20006800000 */
[-C--:B0-----:R-:W-:Y:S01]  /*1530*/  IMAD R9, R9, R8.reuse, RZ ;  /* 0x0000000809097224 */ /* 0x081fe200078e02ff */
[C---:B------:R-:W-:Y:S01]  /*1540*/  SEL R19, R6.reuse, R19, !P5 ;  /* 0x0000001306137207 */ /* 0x040fe20006800000 */
[-C--:B------:R-:W-:Y:S01]  /*1550*/  IMAD R11, R11, R8.reuse, RZ ;  /* 0x000000080b0b7224 */ /* 0x080fe200078e02ff */
        /* <DEDUP_REMOVED lines=20> */
[----:B------:R-:W-:Y:S01]  /*16a0*/  SEL R6, R6, R39, !P5 ;  /* 0x0000002706067207 */ /* 0x000fe20006800000 */
[----:B------:R-:W-:Y:S01]  /*16b0*/  IMAD R35, R35, R8, RZ ;  /* 0x0000000823237224 */ /* 0x000fe200078e02ff */
[----:B-1----:R-:W-:Y:S01]  /*16c0*/  LEA R66, P2, R9, R2, 0x1 ;  /* 0x0000000209427211 */ /* 0x002fe200078408ff */
[----:B------:R-:W-:Y:S01]  /*16d0*/  IMAD R37, R37, R8, RZ ;  /* 0x0000000825257224 */ /* 0x000fe200078e02ff */
[----:B------:R-:W-:Y:S01]  /*16e0*/  LEA R64, P3, R11, R2, 0x1 ;  /* 0x000000020b407211 */ /* 0x000fe200078608ff */
[----:B------:R-:W-:Y:S01]  /*16f0*/  IMAD R7, R7, R8, RZ ;  /* 0x0000000807077224 */ /* 0x000fe200078e02ff */
[----:B------:R-:W-:Y:S01]  /*1700*/  LEA R62, P4, R15, R2, 0x1 ;  /* 0x000000020f3e7211 */ /* 0x000fe200078808ff */
[----:B------:R-:W-:Y:S01]  /*1710*/  IMAD R8, R6, R8, RZ ;  /* 0x0000000806087224 */ /* 0x000fe200078e02ff */
[----:B------:R-:W-:Y:S01]  /*1720*/  LEA R60, P5, R17, R2, 0x1 ;  /* 0x00000002113c7211 */ /* 0x000fe200078a08ff */
[----:B------:R-:W0:Y:S01]  /*1730*/  LDC R6, c[0x0][0x238] ;  /* 0x00008e00ff067b82 */ /* 0x000e220000000800 */
[----:B------:R-:W-:-:S02]  /*1740*/  LEA.HI.X.SX32 R67, R9, R3, 0x1, P2 ;  /* 0x0000000309437211 */ /* 0x000fc400010f0eff */
[-C--:B------:R-:W-:Y:S02]  /*1750*/  LEA R58, P6, R19, R2.reuse, 0x1 ;  /* 0x00000002133a7211 */ /* 0x080fe400078c08ff */
[-C--:B------:R-:W-:Y:S02]  /*1760*/  LEA R56, P1, R21, R2.reuse, 0x1 ;  /* 0x0000000215387211 */ /* 0x080fe400078208ff */
[-C--:B------:R-:W-:Y:S02]  /*1770*/  LEA R52, P2, R23, R2.reuse, 0x1 ;  /* 0x0000000217347211 */ /* 0x080fe400078408ff */
[-C--:B------:R-:W-:Y:S02]  /*1780*/  LEA.HI.X.SX32 R65, R11, R3.reuse, 0x1, P3 ;  /* 0x000000030b417211 */ /* 0x080fe400018f0eff */
[----:B------:R-:W-:Y:S02]  /*1790*/  LEA R54, P3, R25, R2, 0x1 ;  /* 0x0000000219367211 */ /* 0x000fe400078608ff */
[----:B------:R-:W-:-:S02]  /*17a0*/  LEA.HI.X.SX32 R63, R15, R3, 0x1, P4 ;  /* 0x000000030f3f7211 */ /* 0x000fc400020f0eff */
[-C--:B------:R-:W-:Y:S02]  /*17b0*/  LEA.HI.X.SX32 R61, R17, R3.reuse, 0x1, P5 ;  /* 0x00000003113d7211 */ /* 0x080fe400028f0eff */
[-C--:B------:R-:W-:Y:S02]  /*17c0*/  LEA R46, P4, R27, R2.reuse, 0x1 ;  /* 0x000000021b2e7211 */ /* 0x080fe400078808ff */
[----:B------:R-:W-:Y:S02]  /*17d0*/  LEA R48, P5, R29, R2, 0x1 ;  /* 0x000000021d307211 */ /* 0x000fe400078a08ff */
[-C--:B------:R-:W-:Y:S02]  /*17e0*/  LEA.HI.X.SX32 R59, R19, R3.reuse, 0x1, P6 ;  /* 0x00000003133b7211 */ /* 0x080fe400030f0eff */
[-C--:B------:R-:W-:Y:S01]  /*17f0*/  LEA.HI.X.SX32 R57, R21, R3.reuse, 0x1, P1 ;  /* 0x0000000315397211 */ /* 0x080fe200008f0eff */
[-C--:B0-----:R-:W-:Y:S01]  /*1800*/  IMAD R75, R75, R6.reuse, RZ ;  /* 0x000000064b4b7224 */ /* 0x081fe200078e02ff */
[-C--:B------:R-:W-:Y:S01]  /*1810*/  LEA.HI.X.SX32 R53, R23, R3.reuse, 0x1, P2 ;  /* 0x0000000317357211 */ /* 0x080fe200010f0eff */
[----:B------:R-:W-:Y:S01]  /*1820*/  IMAD R77, R77, R6, RZ ;  /* 0x000000064d4d7224 */ /* 0x000fe200078e02ff */
[----:B------:R-:W-:Y:S01]  /*1830*/  LEA R50, P6, R31, R2, 0x1 ;  /* 0x000000021f327211 */ /* 0x000fe200078c08ff */
[----:B------:R-:W-:Y:S01]  /*1840*/  IMAD R79, R79, R6, RZ ;  /* 0x000000064f4f7224 */ /* 0x000fe200078e02ff */
[----:B------:R-:W-:Y:S01]  /*1850*/  LEA R38, P1, R33, R2, 0x1 ;  /* 0x0000000221267211 */ /* 0x000fe200078208ff */
[----:B------:R-:W-:Y:S01]  /*1860*/  IMAD R81, R81, R6, RZ ;  /* 0x0000000651517224 */ /* 0x000fe200078e02ff */
[----:B------:R-:W-:Y:S01]  /*1870*/  LEA R40, P2, R35, R2, 0x1 ;  /* 0x0000000223287211 */ /* 0x000fe200078408ff */
[-C--:B------:R-:W-:Y:S01]  /*1880*/  IMAD R83, R83, R6.reuse, RZ ;  /* 0x0000000653537224 */ /* 0x080fe200078e02ff */
[-C--:B------:R-:W-:Y:S01]  /*1890*/  LEA.HI.X.SX32 R55, R25, R3.reuse, 0x1, P3 ;  /* 0x0000000319377211 */ /* 0x080fe200018f0eff */
[----:B------:R-:W-:Y:S01]  /*18a0*/  IMAD R85, R85, R6, RZ ;  /* 0x0000000655557224 */ /* 0x000fe200078e02ff */
[----:B------:R-:W-:Y:S01]  /*18b0*/  LEA R42, P3, R37, R2, 0x1 ;  /* 0x00000002252a7211 */ /* 0x000fe200078608ff */
[-C--:B------:R-:W-:Y:S01]  /*18c0*/  IMAD R87, R87, R6.reuse, RZ ;  /* 0x0000000657577224 */ /* 0x080fe200078e02ff */
[-C--:B------:R-:W-:Y:S01]  /*18d0*/  LEA.HI.X.SX32 R47, R27, R3.reuse, 0x1, P4 ;  /* 0x000000031b2f7211 */ /* 0x080fe200020f0eff */
[----:B------:R-:W-:Y:S01]  /*18e0*/  IMAD R89, R89, R6, RZ ;  /* 0x0000000659597224 */ /* 0x000fe200078e02ff */
[----:B------:R-:W-:-:S02]  /*18f0*/  LEA.HI.X.SX32 R49, R29, R3, 0x1, P5 ;  /* 0x000000031d317211 */ /* 0x000fc400028f0eff */
[----:B------:R-:W-:Y:S02]  /*1900*/  CS2R R28, SRZ ;  /* 0x00000000001c7805 */ /* 0x000fe4000001ff00 */
[-C--:B------:R-:W-:Y:S01]  /*1910*/  LEA R44, P4, R7, R2.reuse, 0x1 ;  /* 0x00000002072c7211 */ /* 0x080fe200078808ff */
[----:B------:R-:W-:Y:S01]  /*1920*/  IMAD.SHL.U32 R91, R6, 0x40, RZ ;  /* 0x00000040065b7824 */ /* 0x000fe200078e00ff */
[----:B------:R-:W-:Y:S02]  /*1930*/  LEA R36, P5, R8, R2, 0x1 ;  /* 0x0000000208247211 */ /* 0x000fe400078a08ff */
[----:B------:R-:W-:Y:S02]  /*1940*/  LEA R5, P0, R4, UR6, 0x1 ;  /* 0x0000000604057c11 */ /* 0x000fe4000f8008ff */
[----:B------:R-:W-:Y:S02]  /*1950*/  LEA.HI.X.SX32 R51, R31, R3, 0x1, P6 ;  /* 0x000000031f337211 */ /* 0x000fe400030f0eff */
[----:B------:R-:W-:-:S02]  /*1960*/  CS2R R30, SRZ ;  /* 0x00000000001e7805 */ /* 0x000fc4000001ff00 */
[-C--:B------:R-:W-:Y:S02]  /*1970*/  LEA.HI.X.SX32 R39, R33, R3.reuse, 0x1, P1 ;  /* 0x0000000321277211 */ /* 0x080fe400008f0eff */
[----:B------:R-:W-:Y:S02]  /*1980*/  CS2R R32, SRZ ;  /* 0x0000000000207805 */ /* 0x000fe4000001ff00 */
[-C--:B------:R-:W-:Y:S02]  /*1990*/  LEA.HI.X.SX32 R41, R35, R3.reuse, 0x1, P2 ;  /* 0x0000000323297211 */ /* 0x080fe400010f0eff */
[----:B------:R-:W-:Y:S02]  /*19a0*/  CS2R R34, SRZ ;  /* 0x0000000000227805 */ /* 0x000fe4000001ff00 */
[-C--:B------:R-:W-:Y:S02]  /*19b0*/  LEA.HI.X.SX32 R43, R37, R3.reuse, 0x1, P3 ;  /* 0x00000003252b7211 */ /* 0x080fe400018f0eff */
[----:B------:R-:W-:-:S02]  /*19c0*/  LEA.HI.X.SX32 R45, R7, R3, 0x1, P4 ;  /* 0x00000003072d7211 */ /* 0x000fc400020f0eff */
[----:B------:R-:W-:Y:S02]  /*19d0*/  LEA.HI.X.SX32 R37, R8, R3, 0x1, P5 ;  /* 0x0000000308257211 */ /* 0x000fe400028f0eff */
[----:B------:R-:W-:Y:S01]  /*19e0*/  LEA.HI.X.SX32 R3, R4, UR7, 0x1, P0 ;  /* 0x0000000704037c11 */ /* 0x000fe200080f0eff */
[----:B------:R-:W-:-:S06]  /*19f0*/  ULDC UR7, c[0x0][0x230] ;  /* 0x00008c0000077ab9 */ /* 0x000fcc0000000800 */
.L_x_1:
[----:B------:R-:W0:Y:S01]  /*1a00*/  S2R R21, SR_TID.X ;  /* 0x0000000000157919 */ /* 0x000e220000002100 */
[----:B------:R-:W-:Y:S02]  /*1a10*/  PRMT R14, RZ, 0x7610, R14 ;  /* 0x00007610ff0e7816 */ /* 0x000fe4000000000e */
[----:B------:R-:W-:Y:S02]  /*1a20*/  PRMT R15, RZ, 0x7610, R15 ;  /* 0x00007610ff0f7816 */ /* 0x000fe4000000000f */
[----:B------:R-:W-:Y:S02]  /*1a30*/  PRMT R17, RZ, 0x7610, R17 ;  /* 0x00007610ff117816 */ /* 0x000fe40000000011 */
[C---:B0-----:R-:W-:Y:S02]  /*1a40*/  LEA.HI R2, R21.reuse, 0x18, RZ, 0x1b ;  /* 0x0000001815027811 */ /* 0x041fe400078fd8ff */
[----:B------:R-:W-:Y:S02]  /*1a50*/  LEA.HI R4, R21, 0x38, RZ, 0x1b ;  /* 0x0000003815047811 */ /* 0x000fe400078fd8ff */
[----:B------:R-:W-:-:S02]  /*1a60*/  SHF.R.U32.HI R12, RZ, 0x5, R21 ;  /* 0x00000005ff0c7819 */ /* 0x000fc40000011615 */
[----:B------:R-:W-:Y:S01]  /*1a70*/  ISETP.GE.AND P1, PT, R2, UR7, PT ;  /* 0x0000000702007c0c */ /* 0x000fe2000bf26270 */
[----:B------:R-:W-:Y:S01]  /*1a80*/  IMAD.MOV.U32 R2, RZ, RZ, R5 ;  /* 0x000000ffff027224 */ /* 0x000fe200078e0005 */
[----:B------:R-:W-:Y:S02]  /*1a90*/  ISETP.GE.AND P2, PT, R4, UR7, PT ;  /* 0x0000000704007c0c */ /* 0x000fe4000bf46270 */
[----:B------:R-:W-:Y:S01]  /*1aa0*/  SGXT.U32 R12, R12, 0x3 ;  /* 0x000000030c0c781a */ /* 0x000fe20000000000 */
[----:B------:R-:W-:-:S03]  /*1ab0*/  IMAD.WIDE R8, R77, 0x2, R2 ;  /* 0x000000024d087825 */ /* 0x000fc600078e0202 */
[C---:B------:R-:W-:Y:S01]  /*1ac0*/  ISETP.GE.AND P0, PT, R12.reuse, UR7, PT ;  /* 0x000000070c007c0c */ /* 0x040fe2000bf06270 */
[----:B------:R-:W-:Y:S01]  /*1ad0*/  IMAD.WIDE R10, R75, 0x2, R2 ;  /* 0x000000024b0a7825 */ /* 0x000fe200078e0202 */
[C---:B------:R-:W-:Y:S02]  /*1ae0*/  LOP3.LUT R4, R12.reuse, 0x8, RZ, 0xfc, !PT ;  /* 0x000000080c047812 */ /* 0x040fe400078efcff */
[----:B------:R-:W-:Y:S01]  /*1af0*/  LOP3.LUT R5, R12, 0x10, RZ, 0xfc, !PT ;  /* 0x000000100c057812 */ /* 0x000fe200078efcff */
[----:B------:R-:W2:Y:S01]  /*1b00*/  @!P1 LDG.E.U16 R14, desc[UR8][R8.64] ;  /* 0x00000008080e9981 */ /* 0x000ea2000c1e1500 */
[----:B------:R-:W-:-:S03]  /*1b10*/  ISETP.GE.AND P1, PT, R4, UR7, PT ;  /* 0x0000000704007c0c */ /* 0x000fc6000bf26270 */
[----:B------:R0:W3:Y:S01]  /*1b20*/  @!P2 LDG.E.U16 R15, desc[UR8][R10.64] ;  /* 0x000000080a0fa981 */ /* 0x0000e2000c1e1500 */
[----:B------:R-:W-:Y:S01]  /*1b30*/  ISETP.GE.AND P2, PT, R5, UR7, PT ;  /* 0x0000000705007c0c */ /* 0x000fe2000bf46270 */
[--C-:B------:R-:W-:Y:S01]  /*1b40*/  IMAD.WIDE R4, R79, 0x2, R2.reuse ;  /* 0x000000024f047825 */ /* 0x100fe200078e0202 */
[C---:B------:R-:W-:Y:S02]  /*1b50*/  LOP3.LUT R13, R12.reuse, 0x20, RZ, 0xfc, !PT ;  /* 0x000000200c0d7812 */ /* 0x040fe400078efcff */
[C---:B------:R-:W-:Y:S01]  /*1b60*/  LOP3.LUT R18, R12.reuse, 0x28, RZ, 0xfc, !PT ;  /* 0x000000280c127812 */ /* 0x040fe200078efcff */
[----:B------:R-:W-:Y:S01]  /*1b70*/  IMAD.WIDE R6, R89, 0x2, R2 ;  /* 0x0000000259067825 */ /* 0x000fe200078e0202 */
[----:B------:R-:W-:Y:S01]  /*1b80*/  LOP3.LUT R12, R12, 0x30, RZ, 0xfc, !PT ;  /* 0x000000300c0c7812 */ /* 0x000fe200078efcff */
[----:B------:R-:W4:Y:S01]  /*1b90*/  @!P0 LDG.E.U16 R17, desc[UR8][R4.64] ;  /* 0x0000000804118981 */ /* 0x000f22000c1e1500 */
[----:B------:R-:W-:Y:S02]  /*1ba0*/  ISETP.GE.AND P3, PT, R13, UR7, PT ;  /* 0x000000070d007c0c */ /* 0x000fe4000bf66270 */
[----:B------:R-:W-:-:S02]  /*1bb0*/  ISETP.GE.AND P0, PT, R18, UR7, PT ;  /* 0x0000000712007c0c */ /* 0x000fc4000bf06270 */
[----:B------:R-:W-:Y:S02]  /*1bc0*/  ISETP.GE.AND P4, PT, R12, UR7, PT ;  /* 0x000000070c007c0c */ /* 0x000fe4000bf86270 */
[----:B------:R-:W-:Y:S01]  /*1bd0*/  PRMT R16, RZ, 0x7610, R16 ;  /* 0x00007610ff107816 */ /* 0x000fe20000000010 */
[----:B0-----:R-:W-:Y:S01]  /*1be0*/  IMAD.WIDE R10, R87, 0x2, R2 ;  /* 0x00000002570a7825 */ /* 0x001fe200078e0202 */
[----:B------:R-:W-:Y:S02]  /*1bf0*/  PRMT R18, RZ, 0x7610, R18 ;  /* 0x00007610ff127816 */ /* 0x000fe40000000012 */
[----:B------:R-:W-:Y:S01]  /*1c00*/  PRMT R19, RZ, 0x7610, R19 ;  /* 0x00007610ff137816 */ /* 0x000fe20000000013 */
[----:B------:R-:W-:Y:S01]  /*1c10*/  IMAD.WIDE R12, R85, 0x2, R2 ;  /* 0x00000002550c7825 */ /* 0x000fe200078e0202 */
[----:B------:R0:W5:Y:S01]  /*1c20*/  @!P1 LDG.E.U16 R16, desc[UR8][R6.64] ;  /* 0x0000000806109981 */ /* 0x000162000c1e1500 */
[----:B------:R-:W-:Y:S02]  /*1c30*/  PRMT R20, RZ, 0x7610, R20 ;  /* 0x00007610ff147816 */ /* 0x000fe40000000014 */
[----:B------:R-:W-:Y:S01]  /*1c40*/  PRMT R22, RZ, 0x7610, R22 ;  /* 0x00007610ff167816 */ /* 0x000fe20000000016 */
[--C-:B------:R-:W-:Y:S01]  /*1c50*/  IMAD.WIDE R8, R83, 0x2, R2.reuse ;  /* 0x0000000253087825 */ /* 0x100fe200078e0202 */
[----:B------:R-:W5:Y:S04]  /*1c60*/  @!P2 LDG.E.U16 R18, desc[UR8][R10.64] ;  /* 0x000000080a12a981 */ /* 0x000f68000c1e1500 */
[----:B------:R-:W5:Y:S01]  /*1c70*/  @!P3 LDG.E.U16 R19, desc[UR8][R12.64] ;  /* 0x000000080c13b981 */ /* 0x000f62000c1e1500 */
[----:B0-----:R-:W-:-:S03]  /*1c80*/  IMAD.WIDE R6, R81, 0x2, R2 ;  /* 0x0000000251067825 */ /* 0x001fc600078e0202 */
[----:B------:R-:W5:Y:S04]  /*1c90*/  @!P0 LDG.E.U16 R20, desc[UR8][R8.64] ;  /* 0x0000000808148981 */ /* 0x000f68000c1e1500 */
[----:B------:R0:W5:Y:S01]  /*1ca0*/  @!P4 LDG.E.U16 R22, desc[UR8][R6.64] ;  /* 0x000000080616c981 */ /* 0x000162000c1e1500 */
[----:B------:R-:W-:Y:S01]  /*1cb0*/  ISETP.GE.AND P1, PT, R72, UR7, PT ;  /* 0x0000000748007c0c */ /* 0x000fe2000bf26270 */
[C---:B------:R-:W-:Y:S01]  /*1cc0*/  IMAD.WIDE R4, R93.reuse, 0x2, R36 ;  /* 0x000000025d047825 */ /* 0x040fe200078e0224 */
[----:B------:R-:W-:Y:S01]  /*1cd0*/  PRMT R23, RZ, 0x7610, R23 ;  /* 0x00007610ff177816 */ /* 0x000fe20000000017 */
[----:B------:R-:W-:Y:S01]  /*1ce0*/  BAR.SYNC.DEFER_BLOCKING 0x0 ;  /* 0x0000000000007b1d */ /* 0x000fe20000010000 */
[----:B------:R-:W-:Y:S02]  /*1cf0*/  PRMT R80, RZ, 0x7610, R80 ;  /* 0x00007610ff507816 */ /* 0x000fe40000000050 */
[----:B------:R-:W-:Y:S01]  /*1d00*/  PRMT R84, RZ, 0x7610, R84 ;  /* 0x00007610ff547816 */ /* 0x000fe20000000054 */
[----:B0-----:R-:W-:Y:S01]  /*1d10*/  IMAD.WIDE R6, R93, 0x2, R44 ;  /* 0x000000025d067825 */ /* 0x001fe200078e022c */
[----:B------:R-:W-:-:S02]  /*1d20*/  PRMT R78, RZ, 0x7610, R78 ;  /* 0x00007610ff4e7816 */ /* 0x000fc4000000004e */
[----:B------:R-:W-:Y:S01]  /*1d30*/  PRMT R25, RZ, 0x7610, R25 ;  /* 0x00007610ff197816 */ /* 0x000fe20000000019 */
[C---:B------:R-:W-:Y:S01]  /*1d40*/  IMAD.WIDE R10, R93.reuse, 0x2, R40 ;  /* 0x000000025d0a7825 */ /* 0x040fe200078e0228 */
[----:B------:R-:W-:Y:S02]  /*1d50*/  PRMT R26, RZ, 0x7610, R26 ;  /* 0x00007610ff1a7816 */ /* 0x000fe4000000001a */
[----:B------:R-:W-:Y:S01]  /*1d60*/  PRMT R88, RZ, 0x7610, R88 ;  /* 0x00007610ff587816 */ /* 0x000fe20000000058 */
[----:B------:R-:W-:Y:S01]  /*1d70*/  IMAD.WIDE R8, R93, 0x2, R42 ;  /* 0x000000025d087825 */ /* 0x000fe200078e022a */
[----:B------:R0:W5:Y:S04]  /*1d80*/  @!P1 LDG.E.U16 R23, desc[UR8][R4.64] ;  /* 0x0000000804179981 */ /* 0x000168000c1e1500 */
[----:B------:R1:W5:Y:S01]  /*1d90*/  @!P1 LDG.E.U16 R80, desc[UR8][R6.64] ;  /* 0x0000000806509981 */ /* 0x000362000c1e1500 */
[----:B------:R-:W-:-:S02]  /*1da0*/  PRMT R27, RZ, 0x7610, R27 ;  /* 0x00007610ff1b7816 */ /* 0x000fc4000000001b */
[----:B------:R-:W-:Y:S01]  /*1db0*/  PRMT R82, RZ, 0x7610, R82 ;  /* 0x00007610ff527816 */ /* 0x000fe20000000052 */
[----:B------:R1:W5:Y:S01]  /*1dc0*/  @!P1 LDG.E.U16 R78, desc[UR8][R10.64] ;  /* 0x000000080a4e9981 */ /* 0x000362000c1e1500 */
[C---:B0-----:R-:W-:Y:S01]  /*1dd0*/  IMAD.WIDE R4, R93.reuse, 0x2, R50 ;  /* 0x000000025d047825 */ /* 0x041fe200078e0232 */
[----:B------:R-:W-:Y:S02]  /*1de0*/  PRMT R90, RZ, 0x7610, R90 ;  /* 0x00007610ff5a7816 */ /* 0x000fe4000000005a */
[----:B------:R0:W5:Y:S01]  /*1df0*/  @!P1 LDG.E.U16 R25, desc[UR8][R8.64] ;  /* 0x0000000808199981 */ /* 0x000162000c1e1500 */
[----:B-1----:R-:W-:-:S03]  /*1e00*/  IMAD.WIDE R6, R93, 0x2, R48 ;  /* 0x000000025d067825 */ /* 0x002fc600078e0230 */
[----:B------:R1:W5:Y:S01]  /*1e10*/  @!P1 LDG.E.U16 R84, desc[UR8][R4.64] ;  /* 0x0000000804549981 */ /* 0x000362000c1e1500 */
[----:B------:R-:W-:Y:S01]  /*1e20*/  PRMT R24, RZ, 0x7610, R24 ;  /* 0x00007610ff187816 */ /* 0x000fe20000000018 */
[C---:B------:R-:W-:Y:S01]  /*1e30*/  IMAD.WIDE R10, R93.reuse, 0x2, R54 ;  /* 0x000000025d0a7825 */ /* 0x040fe200078e0236 */
[----:B------:R-:W-:Y:S01]  /*1e40*/  PRMT R92, RZ, 0x7610, R92 ;  /* 0x00007610ff5c7816 */ /* 0x000fe2000000005c */
[----:B------:R1:W5:Y:S02]  /*1e50*/  @!P1 LDG.E.U16 R26, desc[UR8][R6.64] ;  /* 0x00000008061a9981 */ /* 0x000364000c1e1500 */
[C---:B0-----:R-:W-:Y:S02]  /*1e60*/  IMAD.WIDE R8, R93.reuse, 0x2, R46 ;  /* 0x000000025d087825 */ /* 0x041fe400078e022e */
[----:B------:R0:W5:Y:S02]  /*1e70*/  @!P1 LDG.E.U16 R27, desc[UR8][R10.64] ;  /* 0x000000080a1b9981 */ /* 0x000164000c1e1500 */
[C---:B-1----:R-:W-:Y:S01]  /*1e80*/  IMAD.WIDE R4, R93.reuse, 0x2, R56 ;  /* 0x000000025d047825 */ /* 0x042fe200078e0238 */
[----:B------:R-:W-:Y:S01]  /*1e90*/  PRMT R86, RZ, 0x7610, R86 ;  /* 0x00007610ff567816 */ /* 0x000fe20000000056 */
[----:B------:R1:W5:Y:S02]  /*1ea0*/  @!P1 LDG.E.U16 R82, desc[UR8][R8.64] ;  /* 0x0000000808529981 */ /* 0x000364000c1e1500 */
[----:B------:R-:W-:-:S02]  /*1eb0*/  IMAD.WIDE R6, R93, 0x2, R58 ;  /* 0x000000025d067825 */ /* 0x000fc400078e023a */
[----:B------:R1:W5:Y:S02]  /*1ec0*/  @!P1 LDG.E.U16 R88, desc[UR8][R4.64] ;  /* 0x0000000804589981 */ /* 0x000364000c1e1500 */
[C---:B------:R-:W-:Y:S01]  /*1ed0*/  IMAD.WIDE R12, R93.reuse, 0x2, R38 ;  /* 0x000000025d0c7825 */ /* 0x040fe200078e0226 */
[----:B0-----:R-:W-:Y:S01]  /*1ee0*/  PRMT R10, RZ, 0x7610, R10 ;  /* 0x00007610ff0a7816 */ /* 0x001fe2000000000a */
[----:B------:R0:W5:Y:S01]  /*1ef0*/  @!P1 LDG.E.U16 R90, desc[UR8][R6.64] ;  /* 0x00000008065a9981 */ /* 0x000162000c1e1500 */
[----:B------:R-:W-:Y:S01]  /*1f00*/  PRMT R11, RZ, 0x7610, R11 ;  /* 0x00007610ff0b7816 */ /* 0x000fe2000000000b */
[C---:B-1----:R-:W-:Y:S01]  /*1f10*/  IMAD.WIDE R8, R93.reuse, 0x2, R60 ;  /* 0x000000025d087825 */ /* 0x042fe200078e023c */
[----:B------:R-:W-:Y:S01]  /*1f20*/  PRMT R94, RZ, 0x7610, R94 ;  /* 0x00007610ff5e7816 */ /* 0x000fe2000000005e */
[----:B------:R1:W5:Y:S02]  /*1f30*/  @!P1 LDG.E.U16 R24, desc[UR8][R12.64] ;  /* 0x000000080c189981 */ /* 0x000364000c1e1500 */
[----:B------:R-:W-:-:S02]  /*1f40*/  IMAD.WIDE R4, R93, 0x2, R62 ;  /* 0x000000025d047825 */ /* 0x000fc400078e023e */
[----:B------:R-:W5:Y:S02]  /*1f50*/  @!P1 LDG.E.U16 R10, desc[UR8][R8.64] ;  /* 0x00000008080a9981 */ /* 0x000f64000c1e1500 */
[C---:B0-----:R-:W-:Y:S02]  /*1f60*/  IMAD.WIDE R6, R93.reuse, 0x2, R64 ;  /* 0x000000025d067825 */ /* 0x041fe400078e0240 */
[----:B------:R0:W5:Y:S02]  /*1f70*/  @!P1 LDG.E.U16 R92, desc[UR8][R4.64] ;  /* 0x00000008045c9981 */ /* 0x000164000c1e1500 */
[C---:B-1----:R-:W-:Y:S02]  /*1f80*/  IMAD.WIDE R12, R93.reuse, 0x2, R52 ;  /* 0x000000025d0c7825 */ /* 0x042fe400078e0234 */
[----:B------:R-:W5:Y:S04]  /*1f90*/  @!P1 LDG.E.U16 R11, desc[UR8][R6.64] ;  /* 0x00000008060b9981 */ /* 0x000f68000c1e1500 */
[----:B------:R1:W5:Y:S01]  /*1fa0*/  @!P1 LDG.E.U16 R86, desc[UR8][R12.64] ;  /* 0x000000080c569981 */ /* 0x000362000c1e1500 */
[----:B0-----:R-:W-:-:S05]  /*1fb0*/  IMAD.WIDE R4, R93, 0x2, R66 ;  /* 0x000000025d047825 */ /* 0x001fca00078e0242 */
[----:B------:R-:W5:Y:S01]  /*1fc0*/  @!P1 LDG.E.U16 R94, desc[UR8][R4.64] ;  /* 0x00000008045e9981 */ /* 0x000f62000c1e1500 */
[----:B------:R-:W0:Y:S01]  /*1fd0*/  S2UR UR6, SR_CgaCtaId ;  /* 0x00000000000679c3 */ /* 0x000e220000008800 */
[C---:B-1----:R-:W-:Y:S01]  /*1fe0*/  LOP3.LUT R12, R21.reuse, 0xc0, RZ, 0xc0, !PT ;  /* 0x000000c0150c7812 */ /* 0x042fe200078ec0ff */
[----:B------:R-:W-:Y:S01]  /*1ff0*/  IMAD.SHL.U32 R21, R21, 0x2, RZ ;  /* 0x0000000215157824 */ /* 0x000fe200078e00ff */
[----:B------:R-:W-:Y:S02]  /*2000*/  UMOV UR5, 0x400 ;  /* 0x0000040000057882 */ /* 0x000fe40000000000 */
[----:B------:R-:W-:-:S04]  /*2010*/  SHF.R.U32.HI R12, RZ, 0x2, R12 ;  /* 0x00000002ff0c7819 */ /* 0x000fc8000001160c */
[----:B------:R-:W-:-:S04]  /*2020*/  LOP3.LUT R21, R12, 0x1fe, R21, 0x78, !PT ;  /* 0x000001fe0c157812 */ /* 0x000fc800078e7815 */
[----:B------:R-:W-:Y:S01]  /*2030*/  LOP3.LUT R97, R21, 0x40, RZ, 0x3c, !PT ;  /* 0x0000004015617812 */ /* 0x000fe200078e3cff */
[----:B0-----:R-:W-:Y:S01]  /*2040*/  ULEA UR5, UR6, UR5, 0x18 ;  /* 0x0000000506057291 */ /* 0x001fe2000f8ec03f */
[----:B------:R-:W-:-:S05]  /*2050*/  VIADD R74, R74, 0xffffffff ;  /* 0xffffffff4a4a7836 */ /* 0x000fca0000000000 */
[----:B------:R-:W-:-:S03]  /*2060*/  ISETP.NE.U32.AND P0, PT, R74, RZ, PT ;  /* 0x000000ff4a00720c */ /* 0x000fc60003f05070 */
[----:B--2---:R-:W-:Y:S04]  /*2070*/  STS.U16 [R21+UR5+0x2600], R14 ;  /* 0x0026000e15007988 */ /* 0x004fe80008000405 */
[----:B---3--:R-:W-:Y:S04]  /*2080*/  STS.U16 [R21+UR5+0x2e00], R15 ;  /* 0x002e000f15007988 */ /* 0x008fe80008000405 */
[----:B----4-:R-:W-:Y:S04]  /*2090*/  STS.U16 [R21+UR5+0x2000], R17 ;  /* 0x0020001115007988 */ /* 0x010fe80008000405 */
[----:B-----5:R-:W-:Y:S04]  /*20a0*/  STS.U16 [R21+UR5+0x2200], R16 ;  /* 0x0022001015007988 */ /* 0x020fe80008000405 */
[----:B------:R-:W-:Y:S04]  /*20b0*/  STS.U16 [R21+UR5+0x2400], R18 ;  /* 0x0024001215007988 */ /* 0x000fe80008000405 */
[----:B------:R-:W-:Y:S04]  /*20c0*/  STS.U16 [R21+UR5+0x2800], R19 ;  /* 0x0028001315007988 */ /* 0x000fe80008000405 */
[----:B------:R-:W-:Y:S04]  /*20d0*/  STS.U16 [R21+UR5+0x2a00], R20 ;  /* 0x002a001415007988 */ /* 0x000fe80008000405 */
[----:B------:R-:W-:Y:S04]  /*20e0*/  STS.U16 [R21+UR5+0x2c00], R22 ;  /* 0x002c001615007988 */ /* 0x000fe80008000405 */
[----:B------:R-:W-:Y:S04]  /*20f0*/  STS.U16 [R21+UR5], R23 ;  /* 0x0000001715007988 */ /* 0x000fe80008000405 */
[----:B------:R-:W-:Y:S04]  /*2100*/  STS.U16 [R21+UR5+0x400], R25 ;  /* 0x0004001915007988 */ /* 0x000fe80008000405 */
        /* <DEDUP_REMOVED lines=13> */
[----:B------:R-:W-:Y:S01]  /*21e0*/  STS.U16 [R97+UR5+0x1e00], R94 ;  /* 0x001e005e61007988 */ /* 0x000fe20008000405 */
[----:B------:R-:W-:Y:S06]  /*21f0*/  BAR.SYNC.DEFER_BLOCKING 0x0 ;  /* 0x0000000000007b1d */ /* 0x000fec0000010000 */
[----:B------:R-:W-:Y:S04]  /*2200*/  LDSM.16.MT88.4 R4, [R0+0x2000] ;  /* 0x002000000004783b */ /* 0x000fe80000004200 */
[----:B------:R-:W0:Y:S04]  /*2210*/  LDSM.16.M88.4 R24, [R68+UR4] ;  /* 0x000000044418783b */ /* 0x000e280008000200 */
[----:B------:R-:W1:Y:S04]  /*2220*/  LDSM.16.M88.4 R12, [R68+UR4+0x1000] ;  /* 0x00100004440c783b */ /* 0x000e680008000200 */
[----:B------:R-:W2:Y:S04]  /*2230*/  LDSM.16.MT88.4 R16, [R0+0x2400] ;  /* 0x002400000010783b */ /* 0x000ea80000004200 */
[----:B------:R-:W-:Y:S04]  /*2240*/  LDSM.16.MT88.4 R20, [R0+0x2800] ;  /* 0x002800000014783b */ /* 0x000fe80000004200 */
[----:B------:R-:W3:Y:S01]  /*2250*/  LDSM.16.M88.4 R8, [R76+UR4] ;  /* 0x000000044c08783b */ /* 0x000ee20008000200 */
[C---:B0-----:R-:W-:Y:S06]  /*2260*/  HMMA.16816.F32 R28, R4.reuse, R24, R28 ;  /* 0x00000018041c723c */ /* 0x041fec000000181c */
[----:B-1----:R-:W-:Y:S01]  /*2270*/  HMMA.16816.F32 R32, R4, R12, R32 ;  /* 0x0000000c0420723c */ /* 0x002fe20000001820 */
[----:B------:R-:W0:-:S15]  /*2280*/  LDSM.16.M88.4 R4, [R76+UR4+0x1000] ;  /* 0x001000044c04783b */ /* 0x000e1e0008000200 */
[----:B------:R-:W-:-:S02]  /*2290*/  NOP ;  /* 0x0000000000007918 */ /* 0x000fc40000000000 */
[C---:B--2---:R-:W-:Y:S06]  /*22a0*/  HMMA.16816.F32 R28, R16.reuse, R26, R28 ;  /* 0x0000001a101c723c */ /* 0x044fec000000181c */
[----:B------:R-:W-:Y:S01]  /*22b0*/  HMMA.16816.F32 R32, R16, R14, R32 ;  /* 0x0000000e1020723c */ /* 0x000fe20000001820 */
[----:B------:R-:W1:-:S15]  /*22c0*/  LDSM.16.MT88.4 R12, [R0+0x2c00] ;  /* 0x002c0000000c783b */ /* 0x000e5e0000004200 */
[----:B------:R-:W-:-:S02]  /*22d0*/  NOP ;  /* 0x0000000000007918 */ /* 0x000fc40000000000 */
[C---:B---3--:R-:W-:Y:S06]  /*22e0*/  HMMA.16816.F32 R28, R20.reuse, R8, R28 ;  /* 0x00000008141c723c */ /* 0x048fec000000181c */
[----:B0-----:R-:W-:Y:S01]  /*22f0*/  HMMA.16816.F32 R32, R20, R4, R32 ;  /* 0x000000041420723c */ /* 0x001fe20000001820 */
[----:B------:R-:W-:Y:S01]  /*2300*/  IMAD.WIDE R2, R91, 0x2, R2 ;  /* 0x000000025b027825 */ /* 0x000fe200078e0202 */
[----:B------:R-:W-:-:S03]  /*2310*/  UIADD3 UR7, UR7, -0x40, URZ ;  /* 0xffffffc007077890 */ /* 0x000fc6000fffe03f */
[----:B------:R-:W-:-:S04]  /*2320*/  IMAD.WIDE R66, R95, 0x2, R66 ;  /* 0x000000025f427825 */ /* 0x000fc800078e0242 */
[----:B------:R-:W-:-:S04]  /*2330*/  IMAD.WIDE R64, R95, 0x2, R64 ;  /* 0x000000025f407825 */ /* 0x000fc800078e0240 */
[----:B------:R-:W-:-:S05]  /*2340*/  IMAD.WIDE R62, R95, 0x2, R62 ;  /* 0x000000025f3e7825 */ /* 0x000fca00078e023e */
[----:B-1----:R-:W-:Y:S01]  /*2350*/  HMMA.16816.F32 R28, R12, R10, R28 ;  /* 0x0000000a0c1c723c */ /* 0x002fe2000000181c */
[----:B------:R-:W-:-:S05]  /*2360*/  IMAD.WIDE R60, R95, 0x2, R60 ;  /* 0x000000025f3c7825 */ /* 0x000fca00078e023c */
[----:B------:R-:W-:Y:S01]  /*2370*/  HMMA.16816.F32 R32, R12, R6, R32 ;  /* 0x000000060c20723c */ /* 0x000fe20000001820 */
[----:B------:R-:W-:-:S04]  /*2380*/  IMAD.WIDE R58, R95, 0x2, R58 ;  /* 0x000000025f3a7825 */ /* 0x000fc800078e023a */
        /* <DEDUP_REMOVED lines=11> */
[----:B------:R-:W-:Y:S01]  /*2440*/  IMAD.MOV.U32 R5, RZ, RZ, R2 ;  /* 0x000000ffff057224 */ /* 0x000fe200078e0002 */
[----:B------:R-:W-:Y:S06]  /*2450*/  @P0 BRA `(.L_x_1) ;  /* 0xfffffff400680947 */ /* 0x000fec000383ffff */
[----:B------:R-:W-:Y:S02]  /*2460*/  F2FP.F16.F32.PACK_AB R31, R35, R31 ;  /* 0x0000001f231f723e */ /* 0x000fe400000000ff */
[----:B------:R-:W-:Y:S02]  /*2470*/  F2FP.F16.F32.PACK_AB R30, R34, R30 ;  /* 0x0000001e221e723e */ /* 0x000fe400000000ff */
[----:B------:R-:W-:Y:S02]  /*2480*/  F2FP.F16.F32.PACK_AB R29, R33, R29 ;  /* 0x0000001d211d723e */ /* 0x000fe400000000ff */
[----:B------:R-:W-:-:S07]  /*2490*/  F2FP.F16.F32.PACK_AB R28, R32, R28 ;  /* 0x0000001c201c723e */ /* 0x000fce00000000ff */
.L_x_0:
[----:B------:R-:W0:Y:S01]  /*24a0*/  S2R R5, SR_TID.X ;  /* 0x0000000000057919 */ /* 0x000e220000002100 */
[----:B------:R-:W1:Y:S01]  /*24b0*/  S2UR UR5, SR_CgaCtaId ;  /* 0x00000000000579c3 */ /* 0x000e620000008800 */
[----:B------:R-:W-:Y:S01]  /*24c0*/  LOP3.LUT R71, R71, 0x60, RZ, 0xc0, !PT ;  /* 0x0000006047477812 */ /* 0x000fe200078ec0ff */
[----:B------:R-:W-:-:S06]  /*24d0*/  UMOV UR4, 0x400 ;  /* 0x0000040000047882 */ /* 0x000fcc0000000000 */
[----:B------:R-:W-:Y:S01]  /*24e0*/  BAR.SYNC.DEFER_BLOCKING 0x0 ;  /* 0x0000000000007b1d */ /* 0x000fe20000010000 */
[----:B------:R-:W-:-:S05]  /*24f0*/  LOP3.LUT R71, R71, 0x300, R70, 0xf8, !PT ;  /* 0x0000030047477812 */ /* 0x000fca00078ef846 */
[----:B------:R-:W-:Y:S01]  /*2500*/  ULDC.64 UR6, c[0x0][0x220] ;  /* 0x0000880000067ab9 */ /* 0x000fe20000000a00 */
[----:B------:R-:W-:Y:S02]  /*2510*/  ULDC.64 UR10, c[0x0][0x228] ;  /* 0x00008a00000a7ab9 */ /* 0x000fe40000000a00 */
[----:B------:R-:W-:Y:S01]  /*2520*/  ISETP.GE.AND P0, PT, R73, UR10, PT ;  /* 0x0000000a49007c0c */ /* 0x000fe2000bf06270 */
[----:B-1----:R-:W-:-:S03]  /*2530*/  ULEA UR4, UR5, UR4, 0x18 ;  /* 0x0000000405047291 */ /* 0x002fc6000f8ec03f */
[----:B------:R-:W-:Y:S01]  /*2540*/  ULDC UR5, c[0x0][0x244] ;  /* 0x0000910000057ab9 */ /* 0x000fe20000000800 */
[--C-:B0-----:R-:W-:Y:S01]  /*2550*/  SHF.R.S32.HI R0, RZ, 0x7, R5.reuse ;  /* 0x00000007ff007819 */ /* 0x101fe20000011405 */
[C---:B------:R-:W-:Y:S01]  /*2560*/  IMAD.SHL.U32 R2, R5.reuse, 0x80, RZ ;  /* 0x0000008005027824 */ /* 0x040fe200078e00ff */
[----:B------:R-:W-:Y:S02]  /*2570*/  SHF.R.U32.HI R10, RZ, 0x5, R5 ;  /* 0x00000005ff0a7819 */ /* 0x000fe40000011605 */
[----:B------:R-:W-:Y:S02]  /*2580*/  SGXT R0, R0, 0x1 ;  /* 0x000000010000781a */ /* 0x000fe40000000200 */
[----:B------:R-:W-:Y:S02]  /*2590*/  LOP3.LUT R3, R2, 0xc00, RZ, 0xc0, !PT ;  /* 0x00000c0002037812 */ /* 0x000fe400078ec0ff */
[----:B------:R-:W-:Y:S02]  /*25a0*/  LOP3.LUT R0, R0, 0x840, RZ, 0xc0, !PT ;  /* 0x0000084000007812 */ /* 0x000fe400078ec0ff */
[----:B------:R-:W-:Y:S01]  /*25b0*/  LOP3.LUT R2, R5, 0xc0, RZ, 0xc0, !PT ;  /* 0x000000c005027812 */ /* 0x000fe200078ec0ff */
[----:B------:R-:W-:Y:S01]  /*25c0*/  IMAD R3, R72, 0x4, R3 ;  /* 0x0000000448037824 */ /* 0x000fe200078e0203 */
[----:B------:R-:W-:-:S02]  /*25d0*/  LOP3.LUT R0, R0, 0x1c, R5, 0xf8, !PT ;  /* 0x0000001c00007812 */ /* 0x000fc400078ef805 */
[----:B------:R-:W-:Y:S02]  /*25e0*/  SGXT.U32 R10, R10, 0x3 ;  /* 0x000000030a0a781a */ /* 0x000fe40000000000 */
[----:B------:R-:W-:Y:S02]  /*25f0*/  LOP3.LUT R71, R0, R71, RZ, 0x3c, !PT ;  /* 0x0000004700477212 */ /* 0x000fe400078e3cff */
[----:B------:R-:W-:Y:S02]  /*2600*/  SHF.R.U32.HI R0, RZ, 0x1, R2 ;  /* 0x00000001ff007819 */ /* 0x000fe40000011602 */
[----:B------:R-:W-:Y:S01]  /*2610*/  LOP3.LUT R2, R71, 0x20, RZ, 0x3c, !PT ;  /* 0x0000002047027812 */ /* 0x000fe200078e3cff */
[----:B------:R-:W-:Y:S01]  /*2620*/  STS [R71+UR4], R28 ;  /* 0x0000001c47007988 */ /* 0x000fe20008000804 */
[----:B------:R-:W-:Y:S01]  /*2630*/  LOP3.LUT R8, R3, R0, RZ, 0x3c, !PT ;  /* 0x0000000003087212 */ /* 0x000fe200078e3cff */
[----:B------:R-:W-:Y:S01]  /*2640*/  IMAD R0, R73, UR5, RZ ;  /* 0x0000000549007c24 */ /* 0x000fe2000f8e02ff */
[----:B------:R-:W-:Y:S01]  /*2650*/  LOP3.LUT R3, R69, R10, RZ, 0xfc, !PT ;  /* 0x0000000a45037212 */ /* 0x000fe200078efcff */
[----:B------:R-:W-:Y:S01]  /*2660*/  STS [R71+UR4+0x80], R29 ;  /* 0x0000801d47007988 */ /* 0x000fe20008000804 */
[----:B------:R-:W-:Y:S01]  /*2670*/  ULDC UR5, c[0x0][0x248] ;  /* 0x0000920000057ab9 */ /* 0x000fe20000000800 */
[----:B------:R-:W-:-:S02]  /*2680*/  LEA.HI R4, R5, 0x18, RZ, 0x1b ;  /* 0x0000001805047811 */ /* 0x000fc400078fd8ff */
[----:B------:R-:W-:Y:S01]  /*2690*/  STS [R2+UR4+0x400], R30 ;  /* 0x0004001e02007988 */ /* 0x000fe20008000804 */
[C---:B------:R-:W-:Y:S02]  /*26a0*/  LEA R16, P1, R0.reuse, UR6, 0x1 ;  /* 0x0000000600107c11 */ /* 0x040fe4000f8208ff */
[----:B------:R-:W-:Y:S01]  /*26b0*/  IMAD.IADD R7, R69, 0x1, R4 ;  /* 0x0000000145077824 */ /* 0x000fe200078e0204 */
[----:B------:R0:W-:Y:S01]  /*26c0*/  STS [R2+UR4+0x480], R31 ;  /* 0x0004801f02007988 */ /* 0x0001e20008000804 */
[----:B------:R-:W-:Y:S01]  /*26d0*/  LEA.HI.X.SX32 R18, R0, UR7, 0x1, P1 ;  /* 0x0000000700127c11 */ /* 0x000fe200088f0eff */
[----:B------:R-:W-:Y:S01]  /*26e0*/  BAR.SYNC.DEFER_BLOCKING 0x0 ;  /* 0x0000000000007b1d */ /* 0x000fe20000010000 */
[C---:B------:R-:W-:Y:S01]  /*26f0*/  ISETP.LT.AND P1, PT, R3.reuse, UR11, !P0 ;  /* 0x0000000b03007c0c */ /* 0x040fe2000c721270 */
[----:B------:R-:W-:Y:S01]  /*2700*/  IMAD R3, R3, UR5, RZ ;  /* 0x0000000503037c24 */ /* 0x000fe2000f8e02ff */
[----:B------:R-:W-:Y:S02]  /*2710*/  LEA.HI R0, R5, 0x38, RZ, 0x1b ;  /* 0x0000003805007811 */ /* 0x000fe400078fd8ff */
[----:B------:R-:W-:-:S02]  /*2720*/  LOP3.LUT R13, R69, 0x30, R10, 0xfe, !PT ;  /* 0x00000030450d7812 */ /* 0x000fc400078efe0a */
[C---:B0-----:R-:W-:Y:S01]  /*2730*/  LOP3.LUT R2, R69.reuse, 0x8, R10, 0xfe, !PT ;  /* 0x0000000845027812 */ /* 0x041fe200078efe0a */
[C---:B------:R-:W-:Y:S01]  /*2740*/  IMAD.IADD R0, R69.reuse, 0x1, R0 ;  /* 0x0000000145007824 */ /* 0x040fe200078e0200 */
[--C-:B------:R-:W-:Y:S01]  /*2750*/  LOP3.LUT R9, R69, 0x28, R10.reuse, 0xfe, !PT ;  /* 0x0000002845097812 */ /* 0x100fe200078efe0a */
[----:B------:R-:W-:Y:S01]  /*2760*/  IMAD R14, R13, UR5, RZ ;  /* 0x000000050d0e7c24 */ /* 0x000fe2000f8e02ff */
[C---:B------:R-:W-:Y:S01]  /*2770*/  ISETP.LT.AND P4, PT, R2.reuse, UR11, !P0 ;  /* 0x0000000b02007c0c */ /* 0x040fe2000c781270 */
[----:B------:R-:W-:Y:S01]  /*2780*/  IMAD R5, R2, UR5, RZ ;  /* 0x0000000502057c24 */ /* 0x000fe2000f8e02ff */
[-C--:B------:R-:W-:Y:S01]  /*2790*/  LEA R2, P2, R3, R16.reuse, 0x1 ;  /* 0x0000001003027211 */ /* 0x080fe200078408ff */
[----:B------:R-:W-:Y:S01]  /*27a0*/  IMAD R12, R9, UR5, RZ ;  /* 0x00000005090c7c24 */ /* 0x000fe2000f8e02ff */
[----:B------:R-:W-:Y:S01]  /*27b0*/  LOP3.LUT R6, R69, 0x20, R10, 0xfe, !PT ;  /* 0x0000002045067812 */ /* 0x000fe200078efe0a */
[----:B------:R-:W-:Y:S01]  /*27c0*/  IMAD R15, R0, UR5, RZ ;  /* 0x00000005000f7c24 */ /* 0x000fe2000f8e02ff */
[----:B------:R-:W-:-:S02]  /*27d0*/  LEA R4, P3, R5, R16, 0x1 ;  /* 0x0000001005047211 */ /* 0x000fc400078608ff */
[-C--:B------:R-:W-:Y:S01]  /*27e0*/  LEA.HI.X.SX32 R3, R3, R18.reuse, 0x1, P2 ;  /* 0x0000001203037211 */ /* 0x080fe200010f0eff */
[C---:B------:R-:W-:Y:S01]  /*27f0*/  IMAD R11, R6.reuse, UR5, RZ ;  /* 0x00000005060b7c24 */ /* 0x040fe2000f8e02ff */
[----:B------:R-:W-:Y:S02]  /*2800*/  LEA.HI.X.SX32 R5, R5, R18, 0x1, P3 ;  /* 0x0000001205057211 */ /* 0x000fe400018f0eff */
[----:B------:R-:W-:Y:S01]  /*2810*/  LOP3.LUT R69, R69, 0x10, R10, 0xfe, !PT ;  /* 0x0000001045457812 */ /* 0x000fe200078efe0a */
[----:B------:R-:W0:Y:S01]  /*2820*/  LDS R17, [R8+UR4] ;  /* 0x0000000408117984 */ /* 0x000e220008000800 */
[----:B------:R-:W-:Y:S02]  /*2830*/  ISETP.LT.AND P3, PT, R6, UR11, !P0 ;  /* 0x0000000b06007c0c */ /* 0x000fe4000c761270 */
[C---:B------:R-:W-:Y:S01]  /*2840*/  ISETP.LT.AND P5, PT, R69.reuse, UR11, !P0 ;  /* 0x0000000b45007c0c */ /* 0x040fe2000c7a1270 */
[----:B------:R-:W1:Y:S01]  /*2850*/  LDS R19, [R8+UR4+0x100] ;  /* 0x0001000408137984 */ /* 0x000e620008000800 */
[----:B------:R-:W-:-:S03]  /*2860*/  IMAD R69, R69, UR5, RZ ;  /* 0x0000000545457c24 */ /* 0x000fc6000f8e02ff */
[----:B------:R-:W2:Y:S04]  /*2870*/  LDS R21, [R8+UR4+0x200] ;  /* 0x0002000408157984 */ /* 0x000ea80008000800 */
[----:B------:R3:W4:Y:S02]  /*2880*/  LDS R23, [R8+UR4+0x300] ;  /* 0x0003000408177984 */ /* 0x0007240008000800 */
[----:B---3--:R-:W-:Y:S02]  /*2890*/  LEA R8, P6, R12, R16, 0x1 ;  /* 0x000000100c087211 */ /* 0x008fe400078c08ff */
[----:B0-----:R0:W-:Y:S04]  /*28a0*/  @P1 STG.E.U16 desc[UR8][R2.64], R17 ;  /* 0x0000001102001986 */ /* 0x0011e8000c101508 */
[----:B-1----:R1:W-:Y:S01]  /*28b0*/  @P4 STG.E.U16 desc[UR8][R4.64], R19 ;  /* 0x0000001304004986 */ /* 0x0023e2000c101508 */
[C---:B------:R-:W-:Y:S01]  /*28c0*/  ISETP.LT.AND P4, PT, R7.reuse, UR11, !P0 ;  /* 0x0000000b07007c0c */ /* 0x040fe2000c781270 */
[----:B------:R-:W-:-:S05]  /*28d0*/  IMAD R7, R7, UR5, RZ ;  /* 0x0000000507077c24 */ /* 0x000fca000f8e02ff */
[-C--:B------:R-:W-:Y:S02]  /*28e0*/  LEA R6, P2, R7, R16.reuse, 0x1 ;  /* 0x0000001007067211 */ /* 0x080fe400078408ff */
[----:B0-----:R-:W-:Y:S02]  /*28f0*/  LEA R2, P1, R69, R16, 0x1 ;  /* 0x0000001045027211 */ /* 0x001fe400078208ff */
[----:B------:R-:W-:Y:S02]  /*2900*/  LEA.HI.X.SX32 R7, R7, R18, 0x1, P2 ;  /* 0x0000001207077211 */ /* 0x000fe400010f0eff */
[----:B-1----:R-:W-:Y:S02]  /*2910*/  LEA R4, P2, R11, R16, 0x1 ;  /* 0x000000100b047211 */ /* 0x002fe400078408ff */
[----:B------:R-:W-:Y:S02]  /*2920*/  LEA.HI.X.SX32 R3, R69, R18, 0x1, P1 ;  /* 0x0000001245037211 */ /* 0x000fe400008f0eff */
[----:B------:R-:W-:-:S02]  /*2930*/  LEA R10, P1, R14, R16, 0x1 ;  /* 0x000000100e0a7211 */ /* 0x000fc400078208ff */
[-C--:B------:R-:W-:Y:S01]  /*2940*/  LEA.HI.X.SX32 R5, R11, R18.reuse, 0x1, P2 ;  /* 0x000000120b057211 */ /* 0x080fe200010f0eff */
[----:B--2---:R0:W-:Y:S01]  /*2950*/  @P5 STG.E.U16 desc[UR8][R2.64], R21 ;  /* 0x0000001502005986 */ /* 0x0041e2000c101508 */
[----:B------:R-:W-:Y:S02]  /*2960*/  LEA.HI.X.SX32 R11, R14, R18, 0x1, P1 ;  /* 0x000000120e0b7211 */ /* 0x000fe400008f0eff */
[----:B------:R-:W-:Y:S01]  /*2970*/  ISETP.LT.AND P2, PT, R9, UR11, !P0 ;  /* 0x0000000b09007c0c */ /* 0x000fe2000c741270 */
[----:B----4-:R0:W-:Y:S01]  /*2980*/  @P4 STG.E.U16 desc[UR8][R6.64], R23 ;  /* 0x0000001706004986 */ /* 0x0101e2000c101508 */
[----:B------:R-:W-:Y:S02]  /*2990*/  ISETP.LT.AND P1, PT, R0, UR11, !P0 ;  /* 0x0000000b00007c0c */ /* 0x000fe4000c721270 */
[----:B------:R-:W-:Y:S02]  /*29a0*/  ISETP.LT.AND P0, PT, R13, UR11, !P0 ;  /* 0x0000000b0d007c0c */ /* 0x000fe4000c701270 */
[----:B------:R-:W-:-:S02]  /*29b0*/  PRMT R17, R17, 0x7632, R17 ;  /* 0x0000763211117816 */ /* 0x000fc40000000011 */
[----:B------:R-:W-:Y:S02]  /*29c0*/  LEA.HI.X.SX32 R9, R12, R18, 0x1, P6 ;  /* 0x000000120c097211 */ /* 0x000fe400030f0eff */
[----:B------:R-:W-:Y:S01]  /*29d0*/  PRMT R19, R19, 0x7632, R19 ;  /* 0x0000763213137816 */ /* 0x000fe20000000013 */
[----:B------:R0:W-:Y:S01]  /*29e0*/  @P3 STG.E.U16 desc[UR8][R4.64], R17 ;  /* 0x0000001104003986 */ /* 0x0001e2000c101508 */
[----:B------:R-:W-:Y:S02]  /*29f0*/  PRMT R0, R21, 0x7632, R0 ;  /* 0x0000763215007816 */ /* 0x000fe40000000000 */
[C---:B------:R-:W-:Y:S01]  /*2a00*/  LEA R12, P6, R15.reuse, R16, 0x1 ;  /* 0x000000100f0c7211 */ /* 0x040fe200078c08ff */
[----:B------:R0:W-:Y:S03]  /*2a10*/  @P2 STG.E.U16 desc[UR8][R8.64], R19 ;  /* 0x0000001308002986 */ /* 0x0001e6000c101508 */
[----:B------:R-:W-:Y:S01]  /*2a20*/  LEA.HI.X.SX32 R13, R15, R18, 0x1, P6 ;  /* 0x000000120f0d7211 */ /* 0x000fe200030f0eff */
[----:B------:R0:W-:Y:S01]  /*2a30*/  @P0 STG.E.U16 desc[UR8][R10.64], R0 ;  /* 0x000000000a000986 */ /* 0x0001e2000c101508 */
[----:B------:R-:W-:Y:S07]  /*2a40*/  @!P1 EXIT ;  /* 0x000000000000994d */ /* 0x000fee0003800000 */
[----:B0-----:R-:W-:-:S05]  /*2a50*/  PRMT R6, R23, 0x7632, R6 ;  /* 0x0000763217067816 */ /* 0x001fca0000000006 */
[----:B------:R-:W-:Y:S01]  /*2a60*/  STG.E.U16 desc[UR8][R12.64], R6 ;  /* 0x000000060c007986 */ /* 0x000fe2000c101508 */
[----:B------:R-:W-:Y:S05]  /*2a70*/  EXIT ;  /* 0x000000000000794d */ /* 0x000fea0003800000 */
.L_x_2:
[----:B------:R-:W-:-:S00]  /*2a80*/  BRA `(.L_x_2) ;  /* 0xfffffffc00fc7947 */ /* 0x000fc0000383ffff */
[----:B------:R-:W-:-:S00]  /*2a90*/  NOP ;  /* 0x0000000000007918 */ /* 0x000fc00000000000 */
        /* <DEDUP_REMOVED lines=14> */
.L_x_3:


//--------------------- .nv.shared.matmul_kernel  --------------------------
	.section	.nv.shared.matmul_kernel,"aw",@nobits
	.sectionflags	@""
	.align	16
	.zero		1024


//--------------------- .nv.shared.reserved.0     --------------------------
	.section	.nv.shared.reserved.0,"aw",@nobits
	.weak		__nv_reservedSMEM_offset_0_alias
	.size		__nv_reservedSMEM_offset_0_alias, 0, 0
	.other		__nv_reservedSMEM_offset_0_alias,@"STO_CUDA_RESERVED_SHARED STV_DEFAULT"
__nv_reservedSMEM_offset_0_alias:
	.zero		0


//--------------------- .nv.constant0.matmul_kernel --------------------------
	.section	.nv.constant0.matmul_kernel,"a",@progbits
	.sectionflags	@""
	.align	4
.nv.constant0.matmul_kernel:
	.zero		608


//--------------------- SYMBOLS --------------------------

	.type		.nv.reservedSmem.offset0,@object
	.size		.nv.reservedSmem.offset0,0x4
